// auto-generated by cutlass_sweep.gemm — config: {"arch": "sm_90", "cluster_m": 2, "cluster_n": 2, "dtype": "e5m2", "stages": 3, "tile_k": 128, "tile_m": 128, "tile_n": 128}
#include "cutlass/cutlass.h"
#include "cutlass/gemm/collective/collective_builder.hpp"
#include "cutlass/gemm/device/gemm_universal_adapter.h"
#include "cutlass/gemm/kernel/gemm_universal.hpp"
#include "cutlass/epilogue/collective/collective_builder.hpp"

using ElemA = cutlass::float_e5m2_t;
using ElemB = cutlass::float_e5m2_t;
using ElemCD = cutlass::float_e5m2_t;
using Acc  = float;
using TileShape    = cute::Shape<cute::_128, cute::_128, cute::_128>;
using ClusterShape = cute::Shape<cute::_2, cute::_2, cute::_1>;

using CollectiveEpilogue = typename cutlass::epilogue::collective::CollectiveBuilder<
    cutlass::arch::Sm90, cutlass::arch::OpClassTensorOp,
    TileShape, ClusterShape,
    cutlass::epilogue::collective::EpilogueTileAuto,
    Acc, Acc,
    ElemCD, cutlass::layout::RowMajor, 128 / cutlass::sizeof_bits<ElemCD>::value,
    ElemCD, cutlass::layout::RowMajor, 128 / cutlass::sizeof_bits<ElemCD>::value,
    cutlass::epilogue::collective::EpilogueScheduleAuto
  >::CollectiveOp;

using CollectiveMainloop = typename cutlass::gemm::collective::CollectiveBuilder<
    cutlass::arch::Sm90, cutlass::arch::OpClassTensorOp,
    ElemA, cutlass::layout::RowMajor, 128 / cutlass::sizeof_bits<ElemA>::value,
    ElemB, cutlass::layout::ColumnMajor, 128 / cutlass::sizeof_bits<ElemB>::value,
    Acc,
    TileShape, ClusterShape,
    cutlass::gemm::collective::StageCount<3>,
    cutlass::gemm::collective::KernelScheduleAuto
  >::CollectiveOp;

using GemmKernel = cutlass::gemm::kernel::GemmUniversal<
    cute::Shape<int,int,int,int>,
    CollectiveMainloop,
    CollectiveEpilogue
>;
using Gemm = cutlass::gemm::device::GemmUniversalAdapter<GemmKernel>;

// Force the device kernel symbol into the cubin without needing a host main.
auto* _anchor = &cutlass::device_kernel<GemmKernel>;


// ===== COMPILED SASS (sm_90a) =====

	.target	sm_90a

	.elftype	@"ET_EXEC"


//--------------------- .note.nv.tkinfo           --------------------------
	.section	.note.nv.tkinfo,"",@"SHT_NOTE"
	.sectionflags	@"SHF_NOTE_NV_TKINFO"
	.tkinfo
        /*0018*/ 	.word	0x00000002
        /*0030*/ 	.string	""
        /*0030*/ 	.string	"ptxas"
        /*0030*/ 	.string	"Cuda compilation tools, release 13.0, V13.0.88"
        /*0030*/ 	.string	"Build cuda_13.0.r13.0/compiler.36424714_0"
        /*0030*/ 	.string	"-arch sm_90a -m 64 "



//--------------------- .note.nv.cuinfo           --------------------------
	.section	.note.nv.cuinfo,"",@"SHT_NOTE"
	.sectionflags	@"SHF_NOTE_NV_CUINFO"
        /*0018*/ 	.short	0x0002
        /*001a*/ 	.short	0x005a
        /*001c*/ 	.short	0x0082
	.zero		2


//--------------------- .nv.info                  --------------------------
	.section	.nv.info,"",@"SHT_CUDA_INFO"
	.align	4


	//----- nvinfo : EIATTR_REGCOUNT
	.align		4
        /*0000*/ 	.byte	0x04, 0x2f
        /*0002*/ 	.short	(.L_12 - .L_11)
	.align		4
.L_11:
        /*0004*/ 	.word	index@(_ZN7cutlass13device_kernelINS_4gemm6kernel13GemmUniversalIN4cute5tupleIJiiiiEEENS1_10collective13CollectiveMmaINS1_37MainloopSm90TmaGmmaWarpSpecializedFP8ILi3ENS5_IJNS4_1CILi2EEESB_NSA_ILi1EEEEEENS1_35KernelTmaWarpSpecializedCooperativeEEENS5_IJNSA_ILi128EEESG_SG_EEENS_12float_e5m2_tENS5_IJlSC_lEEESI_SJ_NS4_8TiledMMAINS4_8MMA_AtomIJNS4_4SM904GMMA31MMA_64x128x32_F32E5M2E5M2_SS_TNILNSN_7ScaleInE1ELSP_1EEEEEENS4_6LayoutINS5_IJSB_SC_SC_EEENS5_IJSC_NSA_ILi0EEESU_EEEEENS5_IJNS4_10UnderscoreESX_SX_EEEEENS4_23SM90_TMA_LOAD_MULTICASTENS4_14ComposedLayoutINS4_7SwizzleILi3ELi4ELi3EEENS4_18smem_ptr_flag_bitsILi8EEENSS_INS5_IJNSA_ILi8EEESG_EEENS5_IJSG_SC_EEEEEEEvNS4_8identityES10_S1A_vS1B_EENS_8epilogue10collective6detail29Sm90TmaWarpSpecializedAdapterINS1E_15DefaultEpilogueISI_SJ_SJ_NS1D_6thread17LinearCombinationISI_Li1EffLNS1I_9ScaleType4KindE0ELNS_15FloatRoundStyleE2ESI_EENS1_15EpilogueDefaultEEEEEvvEEEEvNT_6ParamsE)
        /*0008*/ 	.word	0x000000a8


	//----- nvinfo : EIATTR_FRAME_SIZE
	.align		4
.L_12:
        /*000c*/ 	.byte	0x04, 0x11
        /*000e*/ 	.short	(.L_14 - .L_13)
	.align		4
.L_13:
        /*0010*/ 	.word	index@(_ZN7cutlass13device_kernelINS_4gemm6kernel13GemmUniversalIN4cute5tupleIJiiiiEEENS1_10collective13CollectiveMmaINS1_37MainloopSm90TmaGmmaWarpSpecializedFP8ILi3ENS5_IJNS4_1CILi2EEESB_NSA_ILi1EEEEEENS1_35KernelTmaWarpSpecializedCooperativeEEENS5_IJNSA_ILi128EEESG_SG_EEENS_12float_e5m2_tENS5_IJlSC_lEEESI_SJ_NS4_8TiledMMAINS4_8MMA_AtomIJNS4_4SM904GMMA31MMA_64x128x32_F32E5M2E5M2_SS_TNILNSN_7ScaleInE1ELSP_1EEEEEENS4_6LayoutINS5_IJSB_SC_SC_EEENS5_IJSC_NSA_ILi0EEESU_EEEEENS5_IJNS4_10UnderscoreESX_SX_EEEEENS4_23SM90_TMA_LOAD_MULTICASTENS4_14ComposedLayoutINS4_7SwizzleILi3ELi4ELi3EEENS4_18smem_ptr_flag_bitsILi8EEENSS_INS5_IJNSA_ILi8EEESG_EEENS5_IJSG_SC_EEEEEEEvNS4_8identityES10_S1A_vS1B_EENS_8epilogue10collective6detail29Sm90TmaWarpSpecializedAdapterINS1E_15DefaultEpilogueISI_SJ_SJ_NS1D_6thread17LinearCombinationISI_Li1EffLNS1I_9ScaleType4KindE0ELNS_15FloatRoundStyleE2ESI_EENS1_15EpilogueDefaultEEEEEvvEEEEvNT_6ParamsE)
        /*0014*/ 	.word	0x00000000


	//----- nvinfo : EIATTR_MIN_STACK_SIZE
	.align		4
.L_14:
        /*0018*/ 	.byte	0x04, 0x12
        /*001a*/ 	.short	(.L_16 - .L_15)
	.align		4
.L_15:
        /*001c*/ 	.word	index@(_ZN7cutlass13device_kernelINS_4gemm6kernel13GemmUniversalIN4cute5tupleIJiiiiEEENS1_10collective13CollectiveMmaINS1_37MainloopSm90TmaGmmaWarpSpecializedFP8ILi3ENS5_IJNS4_1CILi2EEESB_NSA_ILi1EEEEEENS1_35KernelTmaWarpSpecializedCooperativeEEENS5_IJNSA_ILi128EEESG_SG_EEENS_12float_e5m2_tENS5_IJlSC_lEEESI_SJ_NS4_8TiledMMAINS4_8MMA_AtomIJNS4_4SM904GMMA31MMA_64x128x32_F32E5M2E5M2_SS_TNILNSN_7ScaleInE1ELSP_1EEEEEENS4_6LayoutINS5_IJSB_SC_SC_EEENS5_IJSC_NSA_ILi0EEESU_EEEEENS5_IJNS4_10UnderscoreESX_SX_EEEEENS4_23SM90_TMA_LOAD_MULTICASTENS4_14ComposedLayoutINS4_7SwizzleILi3ELi4ELi3EEENS4_18smem_ptr_flag_bitsILi8EEENSS_INS5_IJNSA_ILi8EEESG_EEENS5_IJSG_SC_EEEEEEEvNS4_8identityES10_S1A_vS1B_EENS_8epilogue10collective6detail29Sm90TmaWarpSpecializedAdapterINS1E_15DefaultEpilogueISI_SJ_SJ_NS1D_6thread17LinearCombinationISI_Li1EffLNS1I_9ScaleType4KindE0ELNS_15FloatRoundStyleE2ESI_EENS1_15EpilogueDefaultEEEEEvvEEEEvNT_6ParamsE)
        /*0020*/ 	.word	0x00000000
.L_16:


//--------------------- .nv.compat                --------------------------
	.section	.nv.compat,"",@"SHT_CUDA_COMPAT_INFO"
	.align	4
        /*0000*/ 	.byte	0x02, 0x09, 0x01, 0x00, 0x02, 0x02, 0x04, 0x00, 0x02, 0x05, 0x05, 0x00, 0x03, 0x07, 0x01, 0x01
        /*0010*/ 	.byte	0x02, 0x03, 0x01, 0x00, 0x02, 0x06, 0x01, 0x00, 0x04, 0x0b, 0x08, 0x00, 0x00, 0x00, 0x00, 0x00
        /*0020*/ 	.byte	0x00, 0x00, 0x00, 0x00


//--------------------- .nv.info._ZN7cutlass13device_kernelINS_4gemm6kernel13GemmUniversalIN4cute5tupleIJiiiiEEENS1_10collective13CollectiveMmaINS1_37MainloopSm90TmaGmmaWarpSpecializedFP8ILi3ENS5_IJNS4_1CILi2EEESB_NSA_ILi1EEEEEENS1_35KernelTmaWarpSpecializedCooperativeEEENS5_IJNSA_ILi128EEESG_SG_EEENS_12float_e5m2_tENS5_IJlSC_lEEESI_SJ_NS4_8TiledMMAINS4_8MMA_AtomIJNS4_4SM904GMMA31MMA_64x128x32_F32E5M2E5M2_SS_TNILNSN_7ScaleInE1ELSP_1EEEEEENS4_6LayoutINS5_IJSB_SC_SC_EEENS5_IJSC_NSA_ILi0EEESU_EEEEENS5_IJNS4_10UnderscoreESX_SX_EEEEENS4_23SM90_TMA_LOAD_MULTICASTENS4_14ComposedLayoutINS4_7SwizzleILi3ELi4ELi3EEENS4_18smem_ptr_flag_bitsILi8EEENSS_INS5_IJNSA_ILi8EEESG_EEENS5_IJSG_SC_EEEEEEEvNS4_8identityES10_S1A_vS1B_EENS_8epilogue10collective6detail29Sm90TmaWarpSpecializedAdapterINS1E_15DefaultEpilogueISI_SJ_SJ_NS1D_6thread17LinearCombinationISI_Li1EffLNS1I_9ScaleType4KindE0ELNS_15FloatRoundStyleE2ESI_EENS1_15EpilogueDefaultEEEEEvvEEEEvNT_6ParamsE --------------------------
	.section	.nv.info._ZN7cutlass13device_kernelINS_4gemm6kernel13GemmUniversalIN4cute5tupleIJiiiiEEENS1_10collective13CollectiveMmaINS1_37MainloopSm90TmaGmmaWarpSpecializedFP8ILi3ENS5_IJNS4_1CILi2EEESB_NSA_ILi1EEEEEENS1_35KernelTmaWarpSpecializedCooperativeEEENS5_IJNSA_ILi128EEESG_SG_EEENS_12float_e5m2_tENS5_IJlSC_lEEESI_SJ_NS4_8TiledMMAINS4_8MMA_AtomIJNS4_4SM904GMMA31MMA_64x128x32_F32E5M2E5M2_SS_TNILNSN_7ScaleInE1ELSP_1EEEEEENS4_6LayoutINS5_IJSB_SC_SC_EEENS5_IJSC_NSA_ILi0EEESU_EEEEENS5_IJNS4_10UnderscoreESX_SX_EEEEENS4_23SM90_TMA_LOAD_MULTICASTENS4_14ComposedLayoutINS4_7SwizzleILi3ELi4ELi3EEENS4_18smem_ptr_flag_bitsILi8EEENSS_INS5_IJNSA_ILi8EEESG_EEENS5_IJSG_SC_EEEEEEEvNS4_8identityES10_S1A_vS1B_EENS_8epilogue10collective6detail29Sm90TmaWarpSpecializedAdapterINS1E_15DefaultEpilogueISI_SJ_SJ_NS1D_6thread17LinearCombinationISI_Li1EffLNS1I_9ScaleType4KindE0ELNS_15FloatRoundStyleE2ESI_EENS1_15EpilogueDefaultEEEEEvvEEEEvNT_6ParamsE,"",@"SHT_CUDA_INFO"
	.sectionflags	@""
	.align	4


	//----- nvinfo : EIATTR_CUDA_API_VERSION
	.align		4
        /*0000*/ 	.byte	0x04, 0x37
        /*0002*/ 	.short	(.L_18 - .L_17)
.L_17:
        /*0004*/ 	.word	0x00000082


	//----- nvinfo : EIATTR_KPARAM_INFO
	.align		4
.L_18:
        /*0008*/ 	.byte	0x04, 0x17
        /*000a*/ 	.short	(.L_20 - .L_19)
.L_19:
        /*000c*/ 	.word	0x00000000
        /*0010*/ 	.short	0x0000
        /*0012*/ 	.short	0x0070
        /*0014*/ 	.byte	0x00, 0xf0, 0x01, 0x10


	//----- nvinfo : EIATTR_SPARSE_MMA_MASK
	.align		4
.L_20:
        /*0018*/ 	.byte	0x03, 0x50
        /*001a*/ 	.short	0x0000


	//----- nvinfo : EIATTR_MAXREG_COUNT
	.align		4
        /*001c*/ 	.byte	0x03, 0x1b
        /*001e*/ 	.short	0x00a8


	//----- nvinfo : EIATTR_NUM_BARRIERS
	.align		4
        /*0020*/ 	.byte	0x02, 0x4c
        /*0022*/ 	.byte	0x01
	.zero		1


	//----- nvinfo : EIATTR_MERCURY_ISA_VERSION
	.align		4
        /*0024*/ 	.byte	0x03, 0x5f
        /*0026*/ 	.short	0x0101


	//----- nvinfo : EIATTR_INT_WARP_WIDE_INSTR_OFFSETS
	.align		4
        /*0028*/ 	.byte	0x04, 0x31
        /*002a*/ 	.short	(.L_22 - .L_21)


	//   ....[0]....
.L_21:
        /*002c*/ 	.word	0x00000480


	//   ....[1]....
        /*0030*/ 	.word	0x000004b0


	//   ....[2]....
        /*0034*/ 	.word	0x00000630


	//----- nvinfo : EIATTR_COOP_GROUP_MASK_REGIDS
	.align		4
.L_22:
        /*0038*/ 	.byte	0x04, 0x29
        /*003a*/ 	.short	(.L_24 - .L_23)


	//   ....[0]....
.L_23:
        /*003c*/ 	.word	0xffffffff


	//   ....[1]....
        /*0040*/ 	.word	0xffffffff


	//   ....[2]....
        /*0044*/ 	.word	0xffffffff


	//   ....[3]....
        /*0048*/ 	.word	0xffffffff


	//   ....[4]....
        /*004c*/ 	.word	0xffffffff


	//   ....[5]....
        /*0050*/ 	.word	0xffffffff


	//----- nvinfo : EIATTR_COOP_GROUP_INSTR_OFFSETS
	.align		4
.L_24:
        /*0054*/ 	.byte	0x04, 0x28
        /*0056*/ 	.short	(.L_26 - .L_25)


	//   ....[0]....
.L_25:
        /*0058*/ 	.word	0x00000060


	//   ....[1]....
        /*005c*/ 	.word	0x00000070


	//   ....[2]....
        /*0060*/ 	.word	0x00000130


	//   ....[3]....
        /*0064*/ 	.word	0x000002b0


	//   ....[4]....
        /*0068*/ 	.word	0x000007d0


	//   ....[5]....
        /*006c*/ 	.word	0x00001250


	//----- nvinfo : EIATTR_REG_RECONFIG
	.align		4
.L_26:
        /*0070*/ 	.byte	0x01, 0x54
	.zero		2


	//----- nvinfo : EIATTR_MBARRIER_INSTR_OFFSETS
	.align		4
        /*0074*/ 	.byte	0x04, 0x39
        /*0076*/ 	.short	(.L_28 - .L_27)


	//   ....[0]....
.L_27:
        /*0078*/ 	.word	0x00000230
        /*007c*/ 	.word	0x000000ff
        /*0080*/ 	.word	0x00000000
        /*0084*/ 	.short	0x0100
        /*0086*/ 	.byte	0x08
	.zero		1


	//   ....[1]....
        /*0088*/ 	.word	0x00000240
        /*008c*/ 	.word	0x000000ff
        /*0090*/ 	.word	0x00000018
        /*0094*/ 	.short	0x0100
        /*0096*/ 	.byte	0x08
	.zero		1


	//   ....[2]....
        /*0098*/ 	.word	0x00000250
        /*009c*/ 	.word	0x000000ff
        /*00a0*/ 	.word	0x00000008
        /*00a4*/ 	.short	0x0100
        /*00a6*/ 	.byte	0x08
	.zero		1


	//   ....[3]....
        /*00a8*/ 	.word	0x00000260
        /*00ac*/ 	.word	0x000000ff
        /*00b0*/ 	.word	0x00000020
        /*00b4*/ 	.short	0x0100
        /*00b6*/ 	.byte	0x08
	.zero		1


	//   ....[4]....
        /*00b8*/ 	.word	0x00000270
        /*00bc*/ 	.word	0x000000ff
        /*00c0*/ 	.word	0x00000010
        /*00c4*/ 	.short	0x0100
        /*00c6*/ 	.byte	0x08
	.zero		1


	//   ....[5]....
        /*00c8*/ 	.word	0x00000280
        /*00cc*/ 	.word	0x000000ff
        /*00d0*/ 	.word	0x00000028
        /*00d4*/ 	.short	0x0100
        /*00d6*/ 	.byte	0x08
	.zero		1


	//   ....[6]....
        /*00d8*/ 	.word	0x000006c0
        /*00dc*/ 	.word	0x000000ff
        /*00e0*/ 	.word	0x00000040
        /*00e4*/ 	.short	0x0100
        /*00e6*/ 	.byte	0x06
	.zero		1


	//   ....[7]....
        /*00e8*/ 	.word	0x00000760
        /*00ec*/ 	.word	0x000000ff
        /*00f0*/ 	.word	0x00000048
        /*00f4*/ 	.short	0x0100
        /*00f6*/ 	.byte	0x06
	.zero		1


	//   ....[8]....
        /*00f8*/ 	.word	0x00001780
        /*00fc*/ 	.word	0x000000ff
        /*0100*/ 	.word	0x00000000
        /*0104*/ 	.short	0x010a
        /*0106*/ 	.byte	0x06
	.zero		1


	//   ....[9]....
        /*0108*/ 	.word	0x000017c0
        /*010c*/ 	.word	0x000000ff
        /*0110*/ 	.word	0x00000000
        /*0114*/ 	.short	0x010a
        /*0116*/ 	.byte	0x06
	.zero		1


	//   ....[10]....
        /*0118*/ 	.word	0x000021b0
        /*011c*/ 	.word	0x000000ff
        /*0120*/ 	.word	0x00000000
        /*0124*/ 	.short	0x010a
        /*0126*/ 	.byte	0x0c
	.zero		1


	//   ....[11]....
        /*0128*/ 	.word	0x000021f0
        /*012c*/ 	.word	0x000000ff
        /*0130*/ 	.word	0x00000000
        /*0134*/ 	.short	0x010a
        /*0136*/ 	.byte	0x0c
	.zero		1


	//   ....[12]....
        /*0138*/ 	.word	0x000028e0
        /*013c*/ 	.word	0x0000008c
        /*0140*/ 	.word	0x00000000
        /*0144*/ 	.short	0x0101
        /*0146*/ 	.byte	0x3f
	.zero		1


	//   ....[13]....
        /*0148*/ 	.word	0x00002f80
        /*014c*/ 	.word	0x0000000c
        /*0150*/ 	.word	0x00000000
        /*0154*/ 	.short	0x0101
        /*0156*/ 	.byte	0x3f
	.zero		1


	//   ....[14]....
        /*0158*/ 	.word	0x00008940
        /*015c*/ 	.word	0x00000014
        /*0160*/ 	.word	0x00000018
        /*0164*/ 	.short	0x010a
        /*0166*/ 	.byte	0x3f
	.zero		1


	//   ....[15]....
        /*0168*/ 	.word	0x00008ce0
        /*016c*/ 	.word	0x00000008
        /*0170*/ 	.word	0x00000048
        /*0174*/ 	.short	0x0101
        /*0176*/ 	.byte	0x3f
	.zero		1


	//   ....[16]....
        /*0178*/ 	.word	0x00009400
        /*017c*/ 	.word	0x00000004
        /*0180*/ 	.word	0x00000000
        /*0184*/ 	.short	0x010a
        /*0186*/ 	.byte	0x3f
	.zero		1


	//   ....[17]....
        /*0188*/ 	.word	0x00009480
        /*018c*/ 	.word	0x00000006
        /*0190*/ 	.word	0x00000000
        /*0194*/ 	.short	0x010a
        /*0196*/ 	.byte	0x3f
	.zero		1


	//   ....[18]....
        /*0198*/ 	.word	0x00009510
        /*019c*/ 	.word	0x00000003
        /*01a0*/ 	.word	0x00000000
        /*01a4*/ 	.short	0x010a
        /*01a6*/ 	.byte	0x3f
	.zero		1


	//   ....[19]....
        /*01a8*/ 	.word	0x00009580
        /*01ac*/ 	.word	0x0000000d
        /*01b0*/ 	.word	0x00000000
        /*01b4*/ 	.short	0x010a
        /*01b6*/ 	.byte	0x3f
	.zero		1


	//   ....[20]....
        /*01b8*/ 	.word	0x000095e0
        /*01bc*/ 	.word	0x00000091
        /*01c0*/ 	.word	0x00000000
        /*01c4*/ 	.short	0x010a
        /*01c6*/ 	.byte	0x3f
	.zero		1


	//   ....[21]....
        /*01c8*/ 	.word	0x000096b0
        /*01cc*/ 	.word	0x00000014
        /*01d0*/ 	.word	0x00000018
        /*01d4*/ 	.short	0x010a
        /*01d6*/ 	.byte	0x3f
	.zero		1


	//   ....[22]....
        /*01d8*/ 	.word	0x00009780
        /*01dc*/ 	.word	0x00000004
        /*01e0*/ 	.word	0x00000000
        /*01e4*/ 	.short	0x010a
        /*01e6*/ 	.byte	0x3f
	.zero		1


	//   ....[23]....
        /*01e8*/ 	.word	0x000097d0
        /*01ec*/ 	.word	0x00000006
        /*01f0*/ 	.word	0x00000000
        /*01f4*/ 	.short	0x010a
        /*01f6*/ 	.byte	0x3f
	.zero		1


	//----- nvinfo : EIATTR_NUM_MBARRIERS
	.align		4
.L_28:
        /*01f8*/ 	.byte	0x03, 0x38
        /*01fa*/ 	.short	0x0008


	//----- nvinfo : EIATTR_EXIT_INSTR_OFFSETS
	.align		4
        /*01fc*/ 	.byte	0x04, 0x1c
        /*01fe*/ 	.short	(.L_30 - .L_29)


	//   ....[0]....
.L_29:
        /*0200*/ 	.word	0x00000930


	//   ....[1]....
        /*0204*/ 	.word	0x00001120


	//   ....[2]....
        /*0208*/ 	.word	0x00007f90


	//   ....[3]....
        /*020c*/ 	.word	0x000084f0


	//   ....[4]....
        /*0210*/ 	.word	0x00009560


	//----- nvinfo : EIATTR_MAX_THREADS
	.align		4
.L_30:
        /*0214*/ 	.byte	0x04, 0x05
        /*0216*/ 	.short	(.L_32 - .L_31)
.L_31:
        /*0218*/ 	.word	0x00000180
        /*021c*/ 	.word	0x00000001
        /*0220*/ 	.word	0x00000001


	//----- nvinfo : EIATTR_CRS_STACK_SIZE
	.align		4
.L_32:
        /*0224*/ 	.byte	0x04, 0x1e
        /*0226*/ 	.short	(.L_34 - .L_33)
.L_33:
        /*0228*/ 	.word	0x00000000


	//----- nvinfo : EIATTR_CBANK_PARAM_SIZE
	.align		4
.L_34:
        /*022c*/ 	.byte	0x03, 0x19
        /*022e*/ 	.short	0x0470


	//----- nvinfo : EIATTR_PARAM_CBANK
	.align		4
        /*0230*/ 	.byte	0x04, 0x0a
        /*0232*/ 	.short	(.L_36 - .L_35)
	.align		4
.L_35:
        /*0234*/ 	.word	index@(.nv.constant0._ZN7cutlass13device_kernelINS_4gemm6kernel13GemmUniversalIN4cute5tupleIJiiiiEEENS1_10collective13CollectiveMmaINS1_37MainloopSm90TmaGmmaWarpSpecializedFP8ILi3ENS5_IJNS4_1CILi2EEESB_NSA_ILi1EEEEEENS1_35KernelTmaWarpSpecializedCooperativeEEENS5_IJNSA_ILi128EEESG_SG_EEENS_12float_e5m2_tENS5_IJlSC_lEEESI_SJ_NS4_8TiledMMAINS4_8MMA_AtomIJNS4_4SM904GMMA31MMA_64x128x32_F32E5M2E5M2_SS_TNILNSN_7ScaleInE1ELSP_1EEEEEENS4_6LayoutINS5_IJSB_SC_SC_EEENS5_IJSC_NSA_ILi0EEESU_EEEEENS5_IJNS4_10UnderscoreESX_SX_EEEEENS4_23SM90_TMA_LOAD_MULTICASTENS4_14ComposedLayoutINS4_7SwizzleILi3ELi4ELi3EEENS4_18smem_ptr_flag_bitsILi8EEENSS_INS5_IJNSA_ILi8EEESG_EEENS5_IJSG_SC_EEEEEEEvNS4_8identityES10_S1A_vS1B_EENS_8epilogue10collective6detail29Sm90TmaWarpSpecializedAdapterINS1E_15DefaultEpilogueISI_SJ_SJ_NS1D_6thread17LinearCombinationISI_Li1EffLNS1I_9ScaleType4KindE0ELNS_15FloatRoundStyleE2ESI_EENS1_15EpilogueDefaultEEEEEvvEEEEvNT_6ParamsE)
        /*0238*/ 	.short	0x0210
        /*023a*/ 	.short	0x0470


	//----- nvinfo : EIATTR_SW_WAR
	.align		4
.L_36:
        /*023c*/ 	.byte	0x04, 0x36
        /*023e*/ 	.short	(.L_38 - .L_37)
.L_37:
        /*0240*/ 	.word	0x00000008
.L_38:


//--------------------- .nv.callgraph             --------------------------
	.section	.nv.callgraph,"",@"SHT_CUDA_CALLGRAPH"
	.align	4
	.sectionentsize	8
	.align		4
        /*0000*/ 	.word	0x00000000
	.align		4
        /*0004*/ 	.word	0xffffffff
	.align		4
        /*0008*/ 	.word	0x00000000
	.align		4
        /*000c*/ 	.word	0xfffffffe
	.align		4
        /*0010*/ 	.word	0x00000000
	.align		4
        /*0014*/ 	.word	0xfffffffd
	.align		4
        /*0018*/ 	.word	0x00000000
	.align		4
        /*001c*/ 	.word	0xfffffffc


//--------------------- .nv.constant4             --------------------------
	.section	.nv.constant4,"a",@progbits
	.align	8
	.align		8
.nv.constant4:
        /*0000*/ 	.dword	_ZN39_INTERNAL_333b4599_4_k_cu_cafbe742_51624cuda3std3__45__cpo5beginE
	.align		8
        /*0008*/ 	.dword	_ZN39_INTERNAL_333b4599_4_k_cu_cafbe742_51624cuda3std3__45__cpo3endE
	.align		8
        /*0010*/ 	.dword	_ZN39_INTERNAL_333b4599_4_k_cu_cafbe742_51624cuda3std3__45__cpo6cbeginE
	.align		8
        /*0018*/ 	.dword	_ZN39_INTERNAL_333b4599_4_k_cu_cafbe742_51624cuda3std3__45__cpo4cendE
	.align		8
        /*0020*/ 	.dword	_ZN39_INTERNAL_333b4599_4_k_cu_cafbe742_51624cuda3std3__441_GLOBAL__N__333b4599_4_k_cu_cafbe742_51626ignoreE
	.align		8
        /*0028*/ 	.dword	_ZN39_INTERNAL_333b4599_4_k_cu_cafbe742_51624cuda3std3__419piecewise_constructE
	.align		8
        /*0030*/ 	.dword	_ZN39_INTERNAL_333b4599_4_k_cu_cafbe742_51624cuda3std3__48in_placeE
	.align		8
        /*0038*/ 	.dword	_ZN39_INTERNAL_333b4599_4_k_cu_cafbe742_51624cuda3std6ranges3__45__cpo4swapE
	.align		8
        /*0040*/ 	.dword	_ZN39_INTERNAL_333b4599_4_k_cu_cafbe742_51624cuda3std6ranges3__45__cpo9iter_moveE
	.align		8
        /*0048*/ 	.dword	_ZN39_INTERNAL_333b4599_4_k_cu_cafbe742_51624cute7productE
	.align		8
        /*0050*/ 	.dword	_ZN39_INTERNAL_333b4599_4_k_cu_cafbe742_51624cute1_E


//--------------------- .text._ZN7cutlass13device_kernelINS_4gemm6kernel13GemmUniversalIN4cute5tupleIJiiiiEEENS1_10collective13CollectiveMmaINS1_37MainloopSm90TmaGmmaWarpSpecializedFP8ILi3ENS5_IJNS4_1CILi2EEESB_NSA_ILi1EEEEEENS1_35KernelTmaWarpSpecializedCooperativeEEENS5_IJNSA_ILi128EEESG_SG_EEENS_12float_e5m2_tENS5_IJlSC_lEEESI_SJ_NS4_8TiledMMAINS4_8MMA_AtomIJNS4_4SM904GMMA31MMA_64x128x32_F32E5M2E5M2_SS_TNILNSN_7ScaleInE1ELSP_1EEEEEENS4_6LayoutINS5_IJSB_SC_SC_EEENS5_IJSC_NSA_ILi0EEESU_EEEEENS5_IJNS4_10UnderscoreESX_SX_EEEEENS4_23SM90_TMA_LOAD_MULTICASTENS4_14ComposedLayoutINS4_7SwizzleILi3ELi4ELi3EEENS4_18smem_ptr_flag_bitsILi8EEENSS_INS5_IJNSA_ILi8EEESG_EEENS5_IJSG_SC_EEEEEEEvNS4_8identityES10_S1A_vS1B_EENS_8epilogue10collective6detail29Sm90TmaWarpSpecializedAdapterINS1E_15DefaultEpilogueISI_SJ_SJ_NS1D_6thread17LinearCombinationISI_Li1EffLNS1I_9ScaleType4KindE0ELNS_15FloatRoundStyleE2ESI_EENS1_15EpilogueDefaultEEEEEvvEEEEvNT_6ParamsE --------------------------
	.section	.text._ZN7cutlass13device_kernelINS_4gemm6kernel13GemmUniversalIN4cute5tupleIJiiiiEEENS1_10collective13CollectiveMmaINS1_37MainloopSm90TmaGmmaWarpSpecializedFP8ILi3ENS5_IJNS4_1CILi2EEESB_NSA_ILi1EEEEEENS1_35KernelTmaWarpSpecializedCooperativeEEENS5_IJNSA_ILi128EEESG_SG_EEENS_12float_e5m2_tENS5_IJlSC_lEEESI_SJ_NS4_8TiledMMAINS4_8MMA_AtomIJNS4_4SM904GMMA31MMA_64x128x32_F32E5M2E5M2_SS_TNILNSN_7ScaleInE1ELSP_1EEEEEENS4_6LayoutINS5_IJSB_SC_SC_EEENS5_IJSC_NSA_ILi0EEESU_EEEEENS5_IJNS4_10UnderscoreESX_SX_EEEEENS4_23SM90_TMA_LOAD_MULTICASTENS4_14ComposedLayoutINS4_7SwizzleILi3ELi4ELi3EEENS4_18smem_ptr_flag_bitsILi8EEENSS_INS5_IJNSA_ILi8EEESG_EEENS5_IJSG_SC_EEEEEEEvNS4_8identityES10_S1A_vS1B_EENS_8epilogue10collective6detail29Sm90TmaWarpSpecializedAdapterINS1E_15DefaultEpilogueISI_SJ_SJ_NS1D_6thread17LinearCombinationISI_Li1EffLNS1I_9ScaleType4KindE0ELNS_15FloatRoundStyleE2ESI_EENS1_15EpilogueDefaultEEEEEvvEEEEvNT_6ParamsE,"ax",@progbits
	.align	128
.text._ZN7cutlass13device_kernelINS_4gemm6kernel13GemmUniversalIN4cute5tupleIJiiiiEEENS1_10collective13CollectiveMmaINS1_37MainloopSm90TmaGmmaWarpSpecializedFP8ILi3ENS5_IJNS4_1CILi2EEESB_NSA_ILi1EEEEEENS1_35KernelTmaWarpSpecializedCooperativeEEENS5_IJNSA_ILi128EEESG_SG_EEENS_12float_e5m2_tENS5_IJlSC_lEEESI_SJ_NS4_8TiledMMAINS4_8MMA_AtomIJNS4_4SM904GMMA31MMA_64x128x32_F32E5M2E5M2_SS_TNILNSN_7ScaleInE1ELSP_1EEEEEENS4_6LayoutINS5_IJSB_SC_SC_EEENS5_IJSC_NSA_ILi0EEESU_EEEEENS5_IJNS4_10UnderscoreESX_SX_EEEEENS4_23SM90_TMA_LOAD_MULTICASTENS4_14ComposedLayoutINS4_7SwizzleILi3ELi4ELi3EEENS4_18smem_ptr_flag_bitsILi8EEENSS_INS5_IJNSA_ILi8EEESG_EEENS5_IJSG_SC_EEEEEEEvNS4_8identityES10_S1A_vS1B_EENS_8epilogue10collective6detail29Sm90TmaWarpSpecializedAdapterINS1E_15DefaultEpilogueISI_SJ_SJ_NS1D_6thread17LinearCombinationISI_Li1EffLNS1I_9ScaleType4KindE0ELNS_15FloatRoundStyleE2ESI_EENS1_15EpilogueDefaultEEEEEvvEEEEvNT_6ParamsE:
        .type           _ZN7cutlass13device_kernelINS_4gemm6kernel13GemmUniversalIN4cute5tupleIJiiiiEEENS1_10collective13CollectiveMmaINS1_37MainloopSm90TmaGmmaWarpSpecializedFP8ILi3ENS5_IJNS4_1CILi2EEESB_NSA_ILi1EEEEEENS1_35KernelTmaWarpSpecializedCooperativeEEENS5_IJNSA_ILi128EEESG_SG_EEENS_12float_e5m2_tENS5_IJlSC_lEEESI_SJ_NS4_8TiledMMAINS4_8MMA_AtomIJNS4_4SM904GMMA31MMA_64x128x32_F32E5M2E5M2_SS_TNILNSN_7ScaleInE1ELSP_1EEEEEENS4_6LayoutINS5_IJSB_SC_SC_EEENS5_IJSC_NSA_ILi0EEESU_EEEEENS5_IJNS4_10UnderscoreESX_SX_EEEEENS4_23SM90_TMA_LOAD_MULTICASTENS4_14ComposedLayoutINS4_7SwizzleILi3ELi4ELi3EEENS4_18smem_ptr_flag_bitsILi8EEENSS_INS5_IJNSA_ILi8EEESG_EEENS5_IJSG_SC_EEEEEEEvNS4_8identityES10_S1A_vS1B_EENS_8epilogue10collective6detail29Sm90TmaWarpSpecializedAdapterINS1E_15DefaultEpilogueISI_SJ_SJ_NS1D_6thread17LinearCombinationISI_Li1EffLNS1I_9ScaleType4KindE0ELNS_15FloatRoundStyleE2ESI_EENS1_15EpilogueDefaultEEEEEvvEEEEvNT_6ParamsE,@function
        .size           _ZN7cutlass13device_kernelINS_4gemm6kernel13GemmUniversalIN4cute5tupleIJiiiiEEENS1_10collective13CollectiveMmaINS1_37MainloopSm90TmaGmmaWarpSpecializedFP8ILi3ENS5_IJNS4_1CILi2EEESB_NSA_ILi1EEEEEENS1_35KernelTmaWarpSpecializedCooperativeEEENS5_IJNSA_ILi128EEESG_SG_EEENS_12float_e5m2_tENS5_IJlSC_lEEESI_SJ_NS4_8TiledMMAINS4_8MMA_AtomIJNS4_4SM904GMMA31MMA_64x128x32_F32E5M2E5M2_SS_TNILNSN_7ScaleInE1ELSP_1EEEEEENS4_6LayoutINS5_IJSB_SC_SC_EEENS5_IJSC_NSA_ILi0EEESU_EEEEENS5_IJNS4_10UnderscoreESX_SX_EEEEENS4_23SM90_TMA_LOAD_MULTICASTENS4_14ComposedLayoutINS4_7SwizzleILi3ELi4ELi3EEENS4_18smem_ptr_flag_bitsILi8EEENSS_INS5_IJNSA_ILi8EEESG_EEENS5_IJSG_SC_EEEEEEEvNS4_8identityES10_S1A_vS1B_EENS_8epilogue10collective6detail29Sm90TmaWarpSpecializedAdapterINS1E_15DefaultEpilogueISI_SJ_SJ_NS1D_6thread17LinearCombinationISI_Li1EffLNS1I_9ScaleType4KindE0ELNS_15FloatRoundStyleE2ESI_EENS1_15EpilogueDefaultEEEEEvvEEEEvNT_6ParamsE,(.L_x_204 - _ZN7cutlass13device_kernelINS_4gemm6kernel13GemmUniversalIN4cute5tupleIJiiiiEEENS1_10collective13CollectiveMmaINS1_37MainloopSm90TmaGmmaWarpSpecializedFP8ILi3ENS5_IJNS4_1CILi2EEESB_NSA_ILi1EEEEEENS1_35KernelTmaWarpSpecializedCooperativeEEENS5_IJNSA_ILi128EEESG_SG_EEENS_12float_e5m2_tENS5_IJlSC_lEEESI_SJ_NS4_8TiledMMAINS4_8MMA_AtomIJNS4_4SM904GMMA31MMA_64x128x32_F32E5M2E5M2_SS_TNILNSN_7ScaleInE1ELSP_1EEEEEENS4_6LayoutINS5_IJSB_SC_SC_EEENS5_IJSC_NSA_ILi0EEESU_EEEEENS5_IJNS4_10UnderscoreESX_SX_EEEEENS4_23SM90_TMA_LOAD_MULTICASTENS4_14ComposedLayoutINS4_7SwizzleILi3ELi4ELi3EEENS4_18smem_ptr_flag_bitsILi8EEENSS_INS5_IJNSA_ILi8EEESG_EEENS5_IJSG_SC_EEEEEEEvNS4_8identityES10_S1A_vS1B_EENS_8epilogue10collective6detail29Sm90TmaWarpSpecializedAdapterINS1E_15DefaultEpilogueISI_SJ_SJ_NS1D_6thread17LinearCombinationISI_Li1EffLNS1I_9ScaleType4KindE0ELNS_15FloatRoundStyleE2ESI_EENS1_15EpilogueDefaultEEEEEvvEEEEvNT_6ParamsE)
        .other          _ZN7cutlass13device_kernelINS_4gemm6kernel13GemmUniversalIN4cute5tupleIJiiiiEEENS1_10collective13CollectiveMmaINS1_37MainloopSm90TmaGmmaWarpSpecializedFP8ILi3ENS5_IJNS4_1CILi2EEESB_NSA_ILi1EEEEEENS1_35KernelTmaWarpSpecializedCooperativeEEENS5_IJNSA_ILi128EEESG_SG_EEENS_12float_e5m2_tENS5_IJlSC_lEEESI_SJ_NS4_8TiledMMAINS4_8MMA_AtomIJNS4_4SM904GMMA31MMA_64x128x32_F32E5M2E5M2_SS_TNILNSN_7ScaleInE1ELSP_1EEEEEENS4_6LayoutINS5_IJSB_SC_SC_EEENS5_IJSC_NSA_ILi0EEESU_EEEEENS5_IJNS4_10UnderscoreESX_SX_EEEEENS4_23SM90_TMA_LOAD_MULTICASTENS4_14ComposedLayoutINS4_7SwizzleILi3ELi4ELi3EEENS4_18smem_ptr_flag_bitsILi8EEENSS_INS5_IJNSA_ILi8EEESG_EEENS5_IJSG_SC_EEEEEEEvNS4_8identityES10_S1A_vS1B_EENS_8epilogue10collective6detail29Sm90TmaWarpSpecializedAdapterINS1E_15DefaultEpilogueISI_SJ_SJ_NS1D_6thread17LinearCombinationISI_Li1EffLNS1I_9ScaleType4KindE0ELNS_15FloatRoundStyleE2ESI_EENS1_15EpilogueDefaultEEEEEvvEEEEvNT_6ParamsE,@"STO_CUDA_ENTRY STV_DEFAULT"
_ZN7cutlass13device_kernelINS_4gemm6kernel13GemmUniversalIN4cute5tupleIJiiiiEEENS1_10collective13CollectiveMmaINS1_37MainloopSm90TmaGmmaWarpSpecializedFP8ILi3ENS5_IJNS4_1CILi2EEESB_NSA_ILi1EEEEEENS1_35KernelTmaWarpSpecializedCooperativeEEENS5_IJNSA_ILi128EEESG_SG_EEENS_12float_e5m2_tENS5_IJlSC_lEEESI_SJ_NS4_8TiledMMAINS4_8MMA_AtomIJNS4_4SM904GMMA31MMA_64x128x32_F32E5M2E5M2_SS_TNILNSN_7ScaleInE1ELSP_1EEEEEENS4_6LayoutINS5_IJSB_SC_SC_EEENS5_IJSC_NSA_ILi0EEESU_EEEEENS5_IJNS4_10UnderscoreESX_SX_EEEEENS4_23SM90_TMA_LOAD_MULTICASTENS4_14ComposedLayoutINS4_7SwizzleILi3ELi4ELi3EEENS4_18smem_ptr_flag_bitsILi8EEENSS_INS5_IJNSA_ILi8EEESG_EEENS5_IJSG_SC_EEEEEEEvNS4_8identityES10_S1A_vS1B_EENS_8epilogue10collective6detail29Sm90TmaWarpSpecializedAdapterINS1E_15DefaultEpilogueISI_SJ_SJ_NS1D_6thread17LinearCombinationISI_Li1EffLNS1I_9ScaleType4KindE0ELNS_15FloatRoundStyleE2ESI_EENS1_15EpilogueDefaultEEEEEvvEEEEvNT_6ParamsE:
[----:B------:R-:W-:Y:S01]  /*0000*/  LDC R1, c[0x0][0x28] ;  /* 0x00000a00ff017b82 */ /* 0x000fe20000000800 */
[----:B------:R-:W0:Y:S01]  /*0010*/  S2R R0, SR_TID.X ;  /* 0x0000000000007919 */ /* 0x000e220000002100 */
[----:B------:R-:W-:Y:S01]  /*0020*/  ELECT P0, URZ, PT ;  /* 0x00000000003f782f */ /* 0x000fe20003800000 */
[----:B------:R-:W-:Y:S01]  /*0030*/  BSSY B0, `(.L_x_0) ;  /* 0x000000f000007945 */ /* 0x000fe20003800000 */
[--C-:B0-----:R-:W-:Y:S02]  /*0040*/  SHF.R.U32.HI R2, RZ, 0x5, R0.reuse ;  /* 0x00000005ff027819 */ /* 0x101fe40000011600 */
[----:B------:R-:W-:-:S03]  /*0050*/  SHF.R.U32.HI R3, RZ, 0x7, R0 ;  /* 0x00000007ff037819 */ /* 0x000fc60000011600 */
[----:B------:R-:W0:Y:S04]  /*0060*/  SHFL.IDX PT, R7, R2, RZ, 0x1f ;  /* 0x00001fff02077589 */ /* 0x000e2800000e0000 */
[----:B------:R-:W1:Y:S01]  /*0070*/  SHFL.IDX PT, R3, R3, RZ, 0x1f ;  /* 0x00001fff03037589 */ /* 0x000e6200000e0000 */
[----:B0-----:R-:W-:-:S13]  /*0080*/  ISETP.NE.OR P0, PT, R7, RZ, !P0 ;  /* 0x000000ff0700720c */ /* 0x001fda0004705670 */
[----:B-1----:R-:W-:Y:S05]  /*0090*/  @P0 BRA `(.L_x_1) ;  /* 0x0000000000200947 */ /* 0x002fea0003800000 */
[----:B------:R-:W-:Y:S02]  /*00a0*/  ULDC.64 UR4, c[0x0][0x198] ;  /* 0x0000660000047ab9 */ /* 0x000fe40000000a00 */
[----:B------:R-:W-:Y:S02]  /*00b0*/  UIADD3 UR6, UP0, UR4, 0xf0, URZ ;  /* 0x000000f004067890 */ /* 0x000fe4000ff1e03f */
[----:B------:R-:W-:Y:S02]  /*00c0*/  UIADD3 UR4, UP1, UR4, 0x1f0, URZ ;  /* 0x000001f004047890 */ /* 0x000fe4000ff3e03f */
[----:B------:R-:W-:Y:S02]  /*00d0*/  UIADD3.X UR7, URZ, UR5, URZ, UP0, !UPT ;  /* 0x000000053f077290 */ /* 0x000fe400087fe43f */
[----:B------:R-:W-:-:S07]  /*00e0*/  UIADD3.X UR5, URZ, UR5, URZ, UP1, !UPT ;  /* 0x000000053f057290 */ /* 0x000fce0008ffe43f */
[----:B------:R0:W-:Y:S02]  /*00f0*/  UTMACCTL.PF [UR6] ;  /* 0x00000000060079b9 */ /* 0x0001e40008040000 */
[----:B------:R0:W-:Y:S02]  /*0100*/  UTMACCTL.PF [UR4] ;  /* 0x00000000040079b9 */ /* 0x0001e40008040000 */
[----:B0-----:R-:W-:Y:S01]  /*0110*/  NOP ;  /* 0x0000000000007918 */ /* 0x001fe20000000000 */
.L_x_1:
[----:B------:R-:W-:Y:S05]  /*0120*/  BSYNC B0 ;  /* 0x0000000000007941 */ /* 0x000fea0003800000 */
.L_x_0:
[----:B------:R-:W0:Y:S02]  /*0130*/  SHFL.IDX PT, R4, R2, RZ, 0x1f ;  /* 0x00001fff02047589 */ /* 0x000e2400000e0000 */
[----:B0-----:R-:W-:-:S13]  /*0140*/  ISETP.NE.AND P0, PT, R4, RZ, PT ;  /* 0x000000ff0400720c */ /* 0x001fda0003f05270 */
[----:B------:R-:W-:Y:S05]  /*0150*/  @P0 BRA `(.L_x_2) ;  /* 0x0000000000500947 */ /* 0x000fea0003800000 */
[----:B------:R-:W0:Y:S01]  /*0160*/  S2UR UR8, SR_CgaCtaId ;  /* 0x00000000000879c3 */ /* 0x000e220000008800 */
[----:B------:R-:W-:Y:S01]  /*0170*/  UMOV UR4, 0x400 ;  /* 0x0000040000047882 */ /* 0x000fe20000000000 */
[----:B------:R-:W-:Y:S01]  /*0180*/  UMOV UR5, 0x1 ;  /* 0x0000000100057882 */ /* 0x000fe20000000000 */
[----:B------:R-:W-:Y:S01]  /*0190*/  UMOV UR6, 0x6 ;  /* 0x0000000600067882 */ /* 0x000fe20000000000 */
[----:B------:R-:W-:Y:S01]  /*01a0*/  ELECT P0, URZ, PT ;  /* 0x00000000003f782f */ /* 0x000fe20003800000 */
[----:B------:R-:W-:-:S04]  /*01b0*/  UIADD3 UR6, -UR6, 0x100000, URZ ;  /* 0x0010000006067890 */ /* 0x000fc8000fffe13f */
[----:B------:R-:W-:Y:S02]  /*01c0*/  USHF.L.U32 UR7, UR6, 0xb, URZ ;  /* 0x0000000b06077899 */ /* 0x000fe4000800063f */
[----:B------:R-:W-:Y:S02]  /*01d0*/  USHF.L.U32 UR6, UR6, 0x1, URZ ;  /* 0x0000000106067899 */ /* 0x000fe4000800063f */
[----:B0-----:R-:W-:Y:S02]  /*01e0*/  ULEA UR8, UR8, UR4, 0x18 ;  /* 0x0000000408087291 */ /* 0x001fe4000f8ec03f */
[----:B------:R-:W-:-:S04]  /*01f0*/  UIADD3 UR4, -UR5, 0x100000, URZ ;  /* 0x0010000005047890 */ /* 0x000fc8000fffe13f */
[----:B------:R-:W-:Y:S02]  /*0200*/  USHF.L.U32 UR5, UR4, 0xb, URZ ;  /* 0x0000000b04057899 */ /* 0x000fe4000800063f */
[----:B------:R-:W-:Y:S01]  /*0210*/  USHF.L.U32 UR4, UR4, 0x1, URZ ;  /* 0x0000000104047899 */ /* 0x000fe2000800063f */
[----:B------:R-:W0:Y:S11]  /*0220*/  FENCE.VIEW.ASYNC.S ;  /* 0x00000000000073c6 */ /* 0x000e360000000000 */
[----:B0-----:R0:W1:Y:S01]  /*0230*/  SYNCS.EXCH.64 URZ, [UR8], UR4 ;  /* 0x00000004083f75b2 */ /* 0x0010620008000100 */
[----:B------:R0:W2:Y:S01]  /*0240*/  SYNCS.EXCH.64 URZ, [UR8+0x18], UR6 ;  /* 0x00001806083f75b2 */ /* 0x0000a20008000100 */
[----:B------:R0:W3:Y:S01]  /*0250*/  SYNCS.EXCH.64 URZ, [UR8+0x8], UR4 ;  /* 0x00000804083f75b2 */ /* 0x0000e20008000100 */
[----:B------:R0:W4:Y:S01]  /*0260*/  SYNCS.EXCH.64 URZ, [UR8+0x20], UR6 ;  /* 0x00002006083f75b2 */ /* 0x0001220008000100 */
[----:B------:R0:W0:Y:S01]  /*0270*/  SYNCS.EXCH.64 URZ, [UR8+0x10], UR4 ;  /* 0x00001004083f75b2 */ /* 0x0000220008000100 */
[----:B------:R0:W0:Y:S01]  /*0280*/  SYNCS.EXCH.64 URZ, [UR8+0x28], UR6 ;  /* 0x00002806083f75b2 */ /* 0x0000220008000100 */
[----:B------:R-:W-:Y:S01]  /*0290*/  NOP ;  /* 0x0000000000007918 */ /* 0x000fe20000000000 */
.L_x_2:
[----:B------:R-:W-:Y:S01]  /*02a0*/  SHF.R.S32.HI R5, RZ, 0x1f, R0 ;  /* 0x0000001fff057819 */ /* 0x000fe20000011400 */
[----:B------:R-:W5:Y:S01]  /*02b0*/  SHFL.IDX PT, R2, R2, RZ, 0x1f ;  /* 0x00001fff02027589 */ /* 0x000f6200000e0000 */
[----:B0-----:R-:W0:Y:S01]  /*02c0*/  S2UR UR8, SR_CTAID.X ;  /* 0x00000000000879c3 */ /* 0x001e220000002500 */
[----:B------:R-:W-:Y:S02]  /*02d0*/  ELECT P0, URZ, PT ;  /* 0x00000000003f782f */ /* 0x000fe40003800000 */
[----:B------:R-:W-:Y:S01]  /*02e0*/  LEA.HI R5, R5, R0, RZ, 0x7 ;  /* 0x0000000005057211 */ /* 0x000fe200078f38ff */
[----:B------:R-:W1:Y:S01]  /*02f0*/  S2R R8, SR_CTAID.Y ;  /* 0x0000000000087919 */ /* 0x000e620000002600 */
[----:B------:R-:W-:Y:S01]  /*0300*/  SHF.R.S32.HI R11, RZ, 0x1f, R4 ;  /* 0x0000001fff0b7819 */ /* 0x000fe20000011404 */
[----:B------:R-:W-:Y:S01]  /*0310*/  ULDC UR4, c[0x0][0x150] ;  /* 0x0000540000047ab9 */ /* 0x000fe20000000800 */
[----:B------:R-:W-:Y:S01]  /*0320*/  LOP3.LUT R5, R5, 0xffffff80, RZ, 0xc0, !PT ;  /* 0xffffff8005057812 */ /* 0x000fe200078ec0ff */
[----:B------:R-:W-:Y:S01]  /*0330*/  VIADD R16, R3, 0xffffffff ;  /* 0xffffffff03107836 */ /* 0x000fe20000000000 */
[----:B------:R-:W-:Y:S01]  /*0340*/  LEA.HI R11, R11, R4, RZ, 0x2 ;  /* 0x000000040b0b7211 */ /* 0x000fe200078f10ff */
[----:B------:R-:W2:Y:S01]  /*0350*/  LDC R12, c[0x0][0x144] ;  /* 0x00005100ff0c7b82 */ /* 0x000ea20000000800 */
[----:B------:R-:W-:Y:S01]  /*0360*/  NOP ;  /* 0x0000000000007918 */ /* 0x000fe20000000000 */
[----:B------:R-:W-:Y:S01]  /*0370*/  IMAD.IADD R6, R0, 0x1, -R5 ;  /* 0x0000000100067824 */ /* 0x000fe200078e0a05 */
[----:B------:R-:W-:Y:S01]  /*0380*/  LOP3.LUT R11, R11, 0x3ffffffc, RZ, 0xc0, !PT ;  /* 0x3ffffffc0b0b7812 */ /* 0x000fe200078ec0ff */
[----:B------:R-:W-:Y:S01]  /*0390*/  NOP ;  /* 0x0000000000007918 */ /* 0x000fe20000000000 */
[----:B------:R-:W-:-:S02]  /*03a0*/  ISETP.NE.AND P4, PT, R3, RZ, PT ;  /* 0x000000ff0300720c */ /* 0x000fc40003f85270 */
[----:B------:R-:W-:Y:S01]  /*03b0*/  SHF.R.S32.HI R5, RZ, 0x1f, R6 ;  /* 0x0000001fff057819 */ /* 0x000fe20000011406 */
[----:B------:R-:W-:Y:S01]  /*03c0*/  IMAD.IADD R4, R4, 0x1, -R11 ;  /* 0x0000000104047824 */ /* 0x000fe200078e0a0b */
[----:B------:R-:W3:Y:S01]  /*03d0*/  LDC R14, c[0x0][0x140] ;  /* 0x00005000ff0e7b82 */ /* 0x000ee20000000800 */
[----:B------:R-:W-:Y:S02]  /*03e0*/  ISETP.GE.U32.AND P6, PT, R16, 0x2, PT ;  /* 0x000000021000780c */ /* 0x000fe40003fc6070 */
[----:B------:R-:W-:Y:S02]  /*03f0*/  LEA.HI R5, R5, R6, RZ, 0x3 ;  /* 0x0000000605057211 */ /* 0x000fe400078f18ff */
[----:B-----5:R-:W-:Y:S02]  /*0400*/  ISETP.NE.OR P0, PT, R2, RZ, !P0 ;  /* 0x000000ff0200720c */ /* 0x020fe40004705670 */
[--C-:B------:R-:W-:Y:S01]  /*0410*/  SHF.R.S32.HI R2, RZ, 0x3, R5.reuse ;  /* 0x00000003ff027819 */ /* 0x100fe20000011405 */
[----:B------:R-:W5:Y:S01]  /*0420*/  LDC R13, c[0x0][0x148] ;  /* 0x00005200ff0d7b82 */ /* 0x000f620000000800 */
[----:B------:R-:W-:-:S02]  /*0430*/  SHF.R.S32.HI R5, RZ, 0x1f, R5 ;  /* 0x0000001fff057819 */ /* 0x000fc40000011405 */
[----:B0-----:R-:W-:Y:S02]  /*0440*/  I2FP.F32.U32 R10, UR8 ;  /* 0x00000008000a7c45 */ /* 0x001fe40008201000 */
[----:B------:R-:W-:-:S03]  /*0450*/  LEA.HI R5, R5, R2, RZ, 0x2 ;  /* 0x0000000205057211 */ /* 0x000fc600078f10ff */
[----:B------:R-:W-:Y:S01]  /*0460*/  FMUL R10, R10, UR4 ;  /* 0x000000040a0a7c20 */ /* 0x000fe20008400000 */
[----:B------:R-:W-:Y:S01]  /*0470*/  LOP3.LUT R5, R5, 0xfffffffc, RZ, 0xc0, !PT ;  /* 0xfffffffc05057812 */ /* 0x000fe200078ec0ff */
[----:B------:R-:W-:Y:S01]  /*0480*/  VOTEU.ALL UP0, P0 ;  /* 0x00000000003f7886 */ /* 0x000fe20000000000 */
[----:B-1----:R-:W-:Y:S01]  /*0490*/  I2FP.F32.U32 R11, R8 ;  /* 0x00000008000b7245 */ /* 0x002fe20000201000 */
[----:B------:R-:W-:Y:S01]  /*04a0*/  ULDC UR4, c[0x0][0x154] ;  /* 0x0000550000047ab9 */ /* 0x000fe20000000800 */
[----:B------:R-:W-:Y:S01]  /*04b0*/  VOTEU.ALL UP1, P0 ;  /* 0x00000000003f7886 */ /* 0x000fe20000020000 */
[----:B------:R-:W0:Y:S01]  /*04c0*/  F2I.U32.TRUNC.NTZ R10, R10 ;  /* 0x0000000a000a7305 */ /* 0x000e22000020f000 */
[----:B------:R-:W-:Y:S01]  /*04d0*/  IMAD.IADD R5, R2, 0x1, -R5 ;  /* 0x0000000102057824 */ /* 0x000fe200078e0a05 */
[----:B------:R-:W1:Y:S01]  /*04e0*/  @!UP0 S2UR UR7, SR_CgaCtaId ;  /* 0x00000000000789c3 */ /* 0x000e620000008800 */
[----:B------:R-:W-:Y:S01]  /*04f0*/  @!UP0 UMOV UR6, 0x400 ;  /* 0x0000040000068882 */ /* 0x000fe20000000000 */
[----:B---3--:R-:W-:Y:S01]  /*0500*/  ISETP.EQ.U32.AND P3, PT, R14, 0x1, PT ;  /* 0x000000010e00780c */ /* 0x008fe20003f62070 */
[----:B------:R-:W-:-:S05]  /*0510*/  IMAD R5, R4, 0x4, R5 ;  /* 0x0000000404057824 */ /* 0x000fca00078e0205 */
[----:B------:R-:W-:-:S04]  /*0520*/  LEA.HI R2, R5, R5, RZ, 0x1 ;  /* 0x0000000505027211 */ /* 0x000fc800078f08ff */
[----:B------:R-:W-:Y:S01]  /*0530*/  LOP3.LUT R4, R2, 0xfffffffe, RZ, 0xc0, !PT ;  /* 0xfffffffe02047812 */ /* 0x000fe200078ec0ff */
[----:B0-----:R-:W-:Y:S02]  /*0540*/  IMAD.MOV R15, RZ, RZ, -R10 ;  /* 0x000000ffff0f7224 */ /* 0x001fe400078e0a0a */
[----:B------:R-:W-:Y:S01]  /*0550*/  FMUL R10, R11, UR4 ;  /* 0x000000040b0a7c20 */ /* 0x000fe20008400000 */
[----:B------:R-:W-:Y:S01]  /*0560*/  SHF.R.S32.HI R2, RZ, 0x1f, R7 ;  /* 0x0000001fff027819 */ /* 0x000fe20000011407 */
[----:B------:R-:W-:Y:S01]  /*0570*/  UMOV UR4, 0x20 ;  /* 0x0000002000047882 */ /* 0x000fe20000000000 */
[----:B--2---:R-:W-:Y:S01]  /*0580*/  IMAD R12, R12, R15, UR8 ;  /* 0x000000080c0c7e24 */ /* 0x004fe2000f8e020f */
[----:B------:R-:W-:-:S04]  /*0590*/  @!UP0 UIADD3 UR4, -UR4, 0x100000, URZ ;  /* 0x0010000004048890 */ /* 0x000fc8000fffe13f */
[----:B------:R-:W-:Y:S02]  /*05a0*/  @!UP0 USHF.L.U32 UR5, UR4, 0xb, URZ ;  /* 0x0000000b04058899 */ /* 0x000fe4000800063f */
[----:B------:R-:W-:Y:S01]  /*05b0*/  @!UP0 USHF.L.U32 UR4, UR4, 0x1, URZ ;  /* 0x0000000104048899 */ /* 0x000fe2000800063f */
[C---:B------:R-:W-:Y:S01]  /*05c0*/  IMAD.IADD R11, R5.reuse, 0x1, -R4 ;  /* 0x00000001050b7824 */ /* 0x040fe200078e0a04 */
[----:B------:R-:W0:Y:S01]  /*05d0*/  F2I.U32.TRUNC.NTZ R10, R10 ;  /* 0x0000000a000a7305 */ /* 0x000e22000020f000 */
[----:B------:R-:W-:Y:S01]  /*05e0*/  LEA.HI R2, R2, R7, RZ, 0x2 ;  /* 0x0000000702027211 */ /* 0x000fe200078f10ff */
[----:B------:R-:W-:Y:S02]  /*05f0*/  IMAD.SHL.U32 R4, R5, 0x4, RZ ;  /* 0x0000000405047824 */ /* 0x000fe400078e00ff */
[----:B------:R-:W-:Y:S01]  /*0600*/  ISETP.NE.AND P2, PT, R11, R12, PT ;  /* 0x0000000c0b00720c */ /* 0x000fe20003f45270 */
[----:B-1----:R-:W-:Y:S01]  /*0610*/  @!UP0 ULEA UR6, UR7, UR6, 0x18 ;  /* 0x0000000607068291 */ /* 0x002fe2000f8ec03f */
[----:B------:R-:W-:Y:S01]  /*0620*/  LOP3.LUT R2, R2, 0xfffffffc, RZ, 0xc0, !PT ;  /* 0xfffffffc02027812 */ /* 0x000fe200078ec0ff */
[----:B------:R-:W-:Y:S01]  /*0630*/  VOTEU.ALL UP0, P0 ;  /* 0x00000000003f7886 */ /* 0x000fe20000000000 */
[----:B------:R-:W-:-:S02]  /*0640*/  LOP3.LUT R5, R5, 0xc, R4, 0x78, !PT ;  /* 0x0000000c05057812 */ /* 0x000fc400078e7804 */
[----:B------:R-:W-:Y:S01]  /*0650*/  LOP3.LUT P0, RZ, R6, 0x7, RZ, 0xc0, !PT ;  /* 0x0000000706ff7812 */ /* 0x000fe2000780c0ff */
[----:B------:R-:W-:Y:S02]  /*0660*/  IMAD.IADD R7, R7, 0x1, -R2 ;  /* 0x0000000107077824 */ /* 0x000fe400078e0a02 */
[----:B------:R-:W-:Y:S01]  /*0670*/  IMAD.MOV.U32 R6, RZ, RZ, 0x1 ;  /* 0x00000001ff067424 */ /* 0x000fe200078e00ff */
[----:B------:R-:W-:Y:S01]  /*0680*/  ISETP.LT.U32.AND P0, PT, R5, 0x4, !P0 ;  /* 0x000000040500780c */ /* 0x000fe20004701070 */
[----:B0-----:R-:W-:Y:S01]  /*0690*/  IMAD.MOV R20, RZ, RZ, -R10 ;  /* 0x000000ffff147224 */ /* 0x001fe200078e0a0a */
[----:B------:R-:W-:Y:S01]  /*06a0*/  ISETP.NE.AND P1, PT, R7, 0x3, PT ;  /* 0x000000030700780c */ /* 0x000fe20003f25270 */
[----:B------:R-:W0:Y:S02]  /*06b0*/  FENCE.VIEW.ASYNC.S ;  /* 0x00000000000073c6 */ /* 0x000e240000000000 */
[----:B0-----:R0:W1:Y:S01]  /*06c0*/  @!UP0 SYNCS.EXCH.64 URZ, [UR6+0x40], UR4 ;  /* 0x00004004063f85b2 */ /* 0x0010620008000100 */
[----:B------:R-:W-:Y:S01]  /*06d0*/  @P2 LEA.HI R2, R5, R5, RZ, 0x1 ;  /* 0x0000000505022211 */ /* 0x000fe200078f08ff */
[----:B-----5:R-:W-:Y:S01]  /*06e0*/  IMAD R11, R13, R20, R8 ;  /* 0x000000140d0b7224 */ /* 0x020fe200078e0208 */
[----:B------:R-:W-:-:S02]  /*06f0*/  ISETP.EQ.OR P1, PT, R7, RZ, !P1 ;  /* 0x000000ff0700720c */ /* 0x000fc40004f22670 */
[----:B------:R-:W-:Y:S02]  /*0700*/  @P2 SHF.R.S32.HI R2, RZ, 0x1, R2 ;  /* 0x00000001ff022819 */ /* 0x000fe40000011402 */
[----:B------:R-:W-:Y:S02]  /*0710*/  ISETP.EQ.AND P1, PT, R3, RZ, P1 ;  /* 0x000000ff0300720c */ /* 0x000fe40000f22270 */
[----:B------:R-:W-:Y:S02]  /*0720*/  @P2 ISETP.NE.AND P5, PT, R2, R11, PT ;  /* 0x0000000b0200220c */ /* 0x000fe40003fa5270 */
[----:B------:R-:W-:Y:S02]  /*0730*/  SEL R3, RZ, 0x1, !P0 ;  /* 0x00000001ff037807 */ /* 0x000fe40004000000 */
[----:B------:R-:W-:Y:S02]  /*0740*/  @P2 SEL R6, RZ, 0x1, P5 ;  /* 0x00000001ff062807 */ /* 0x000fe40002800000 */
[----:B------:R-:W-:Y:S01]  /*0750*/  SEL R4, RZ, 0x1, !P1 ;  /* 0x00000001ff047807 */ /* 0x000fe20004800000 */
[----:B------:R0:W2:Y:S01]  /*0760*/  @!UP1 SYNCS.EXCH.64 URZ, [UR6+0x48], UR4 ;  /* 0x00004804063f95b2 */ /* 0x0000a20008000100 */
[----:B------:R-:W-:Y:S01]  /*0770*/  LOP3.LUT R6, R6, R3, RZ, 0xc0, !PT ;  /* 0x0000000306067212 */ /* 0x000fe200078ec0ff */
[----:B------:R-:W-:Y:S01]  /*0780*/  NOP ;  /* 0x0000000000007918 */ /* 0x000fe20000000000 */
[----:B------:R-:W-:Y:S01]  /*0790*/  SEL R4, R4, 0x2, P6 ;  /* 0x0000000204047807 */ /* 0x000fe20003000000 */
[----:B------:R-:W-:Y:S06]  /*07a0*/  @!P3 BRA `(.L_x_3) ;  /* 0x000000000008b947 */ /* 0x000fec0003800000 */
[----:B-12-4-:R-:W-:Y:S01]  /*07b0*/  UCGABAR_ARV ;  /* 0x00000000000079c7 */ /* 0x016fe20008000000 */
[----:B------:R-:W-:Y:S05]  /*07c0*/  BRA `(.L_x_4) ;  /* 0x0000000000047947 */ /* 0x000fea0003800000 */
.L_x_3:
[----:B-12-4-:R-:W-:Y:S01]  /*07d0*/  NOP ;  /* 0x0000000000007918 */ /* 0x016fe20000000000 */
.L_x_4:
[----:B------:R-:W1:Y:S01]  /*07e0*/  LDC R2, c[0x0][0x65c] ;  /* 0x00019700ff027b82 */ /* 0x000e620000000800 */
[----:B------:R-:W-:Y:S01]  /*07f0*/  IMAD.MOV.U32 R3, RZ, RZ, RZ ;  /* 0x000000ffff037224 */ /* 0x000fe200078e00ff */
[----:B-1----:R-:W-:Y:S01]  /*0800*/  ISETP.NE.AND P2, PT, R2, 0x1, PT ;  /* 0x000000010200780c */ /* 0x002fe20003f45270 */
[----:B------:R-:W-:-:S12]  /*0810*/  IMAD.U32 R2, RZ, RZ, UR8 ;  /* 0x00000008ff027e24 */ /* 0x000fd8000f8e00ff */
[----:B------:R-:W1:Y:S01]  /*0820*/  @P2 LDC R15, c[0x0][0x10] ;  /* 0x00000400ff0f2b82 */ /* 0x000e620000000800 */
[----:B------:R-:W-:Y:S02]  /*0830*/  @P2 IMAD.MOV.U32 R9, RZ, RZ, RZ ;  /* 0x000000ffff092224 */ /* 0x000fe400078e00ff */
[----:B------:R-:W-:-:S05]  /*0840*/  @P2 IMAD.MOV.U32 R17, RZ, RZ, RZ ;  /* 0x000000ffff112224 */ /* 0x000fca00078e00ff */
[----:B------:R-:W2:Y:S01]  /*0850*/  @!P2 LDC R11, c[0x0][0xc] ;  /* 0x00000300ff0bab82 */ /* 0x000ea20000000800 */
[----:B-1----:R-:W-:-:S04]  /*0860*/  @P2 IMAD.WIDE.U32 R14, R15, UR8, R8 ;  /* 0x000000080f0e2c25 */ /* 0x002fc8000f8e0008 */
[----:B--2---:R-:W-:-:S04]  /*0870*/  @!P2 IMAD.WIDE.U32 R10, R8, R11, R2 ;  /* 0x0000000b080aa225 */ /* 0x004fc800078e0002 */
[----:B------:R-:W-:Y:S02]  /*0880*/  @P2 IMAD.MOV.U32 R2, RZ, RZ, R14 ;  /* 0x000000ffff022224 */ /* 0x000fe400078e000e */
[----:B------:R-:W-:Y:S02]  /*0890*/  @P2 IMAD.IADD R3, R15, 0x1, R17 ;  /* 0x000000010f032824 */ /* 0x000fe400078e0211 */
[----:B------:R-:W-:Y:S02]  /*08a0*/  @!P2 IMAD.MOV.U32 R2, RZ, RZ, R10 ;  /* 0x000000ffff02a224 */ /* 0x000fe400078e000a */
[----:B------:R-:W-:Y:S01]  /*08b0*/  @!P2 IMAD.MOV.U32 R3, RZ, RZ, R11 ;  /* 0x000000ffff03a224 */ /* 0x000fe200078e000b */
[----:B------:R-:W-:Y:S06]  /*08c0*/  @!P3 BRA `(.L_x_5) ;  /* 0x00000000000cb947 */ /* 0x000fec0003800000 */
[----:B------:R-:W-:Y:S01]  /*08d0*/  UCGABAR_WAIT ;  /* 0x0000000000007dc7 */ /* 0x000fe20008000000 */
[----:B------:R-:W-:Y:S01]  /*08e0*/  CCTL.IVALL ;  /* 0x00000000ff00798f */ /* 0x000fe20002000000 */
[----:B------:R-:W-:Y:S05]  /*08f0*/  BRA `(.L_x_6) ;  /* 0x0000000000047947 */ /* 0x000fea0003800000 */
.L_x_5:
[----:B------:R-:W-:Y:S06]  /*0900*/  BAR.SYNC.DEFER_BLOCKING 0x0 ;  /* 0x0000000000007b1d */ /* 0x000fec0000010000 */
.L_x_6:
[----:B------:R-:W-:Y:S05]  /*0910*/  @!P4 BRA `(.L_x_7) ;  /* 0x0000007400a0c947 */ /* 0x000fea0003800000 */
[----:B------:R-:W-:-:S13]  /*0920*/  ISETP.GT.U32.AND P0, PT, R16, 0x1, PT ;  /* 0x000000011000780c */ /* 0x000fda0003f04070 */
[----:B0-----:R-:W-:Y:S05]  /*0930*/  @P0 EXIT ;  /* 0x000000000000094d */ /* 0x001fea0003800000 */
[----:B------:R-:W-:Y:S01]  /*0940*/  ULDC.64 UR4, c[0x0][0x650] ;  /* 0x0001940000047ab9 */ /* 0x000fe20000000a00 */
[----:B------:R-:W-:Y:S01]  /*0950*/  PRMT R14, RZ, 0x7610, R14 ;  /* 0x00007610ff0e7816 */ /* 0x000fe2000000000e */
[----:B------:R-:W-:Y:S01]  /*0960*/  IMAD.MOV.U32 R10, RZ, RZ, -0x1 ;  /* 0xffffffffff0a7424 */ /* 0x000fe200078e00ff */
[----:B------:R-:W-:Y:S01]  /*0970*/  ISETP.GE.U32.AND P0, PT, R2, UR4, PT ;  /* 0x0000000402007c0c */ /* 0x000fe2000bf06070 */
[----:B------:R-:W-:Y:S02]  /*0980*/  IMAD.MOV.U32 R11, RZ, RZ, -0x1 ;  /* 0xffffffffff0b7424 */ /* 0x000fe400078e00ff */
[----:B------:R-:W-:Y:S01]  /*0990*/  IMAD.MOV.U32 R7, RZ, RZ, -0x1 ;  /* 0xffffffffff077424 */ /* 0x000fe200078e00ff */
[----:B------:R-:W-:-:S13]  /*09a0*/  ISETP.GE.U32.AND.EX P0, PT, R3, UR5, PT, P0 ;  /* 0x0000000503007c0c */ /* 0x000fda000bf06100 */
[----:B------:R-:W-:Y:S05]  /*09b0*/  @P0 BRA `(.L_x_8) ;  /* 0x0000000400280947 */ /* 0x000fea0003800000 */
[----:B------:R-:W0:Y:S01]  /*09c0*/  LDC.64 R22, c[0x0][0x628] ;  /* 0x00018a00ff167b82 */ /* 0x000e220000000a00 */
[----:B------:R-:W-:Y:S02]  /*09d0*/  IMAD.MOV.U32 R10, RZ, RZ, R2 ;  /* 0x000000ffff0a7224 */ /* 0x000fe400078e0002 */
[----:B------:R-:W-:-:S05]  /*09e0*/  IMAD.MOV.U32 R11, RZ, RZ, R3 ;  /* 0x000000ffff0b7224 */ /* 0x000fca00078e0003 */
[----:B------:R-:W1:Y:S08]  /*09f0*/  LDC R18, c[0x0][0x630] ;  /* 0x00018c00ff127b82 */ /* 0x000e700000000800 */
[----:B------:R-:W2:Y:S01]  /*0a00*/  LDC.64 R24, c[0x0][0x620] ;  /* 0x00018800ff187b82 */ /* 0x000ea20000000a00 */
[----:B0-----:R-:W-:-:S04]  /*0a10*/  ISETP.NE.U32.AND P0, PT, R22, RZ, PT ;  /* 0x000000ff1600720c */ /* 0x001fc80003f05070 */
[----:B------:R-:W-:-:S13]  /*0a20*/  ISETP.NE.AND.EX P0, PT, R23, RZ, PT, P0 ;  /* 0x000000ff1700720c */ /* 0x000fda0003f05300 */
[----:B-12---:R-:W-:Y:S05]  /*0a30*/  @!P0 BRA `(.L_x_9) ;  /* 0x0000000000288947 */ /* 0x006fea0003800000 */
[----:B------:R-:W0:Y:S02]  /*0a40*/  LDC R7, c[0x0][0x634] ;  /* 0x00018d00ff077b82 */ /* 0x000e240000000800 */
[----:B0-----:R-:W-:-:S05]  /*0a50*/  IADD3 R7, P0, R2, R7, RZ ;  /* 0x0000000702077210 */ /* 0x001fca0007f1e0ff */
[----:B------:R-:W-:-:S04]  /*0a60*/  IMAD.X R19, RZ, RZ, R3, P0 ;  /* 0x000000ffff137224 */ /* 0x000fc800000e0603 */
[----:B------:R-:W-:-:S04]  /*0a70*/  IMAD.WIDE.U32 R10, R19, R22, RZ ;  /* 0x00000016130a7225 */ /* 0x000fc800078e00ff */
[----:B------:R-:W-:-:S04]  /*0a80*/  IMAD.WIDE.U32 R14, P0, R7, R23, R10 ;  /* 0x00000017070e7225 */ /* 0x000fc8000780000a */
[----:B------:R-:W-:-:S04]  /*0a90*/  IMAD.WIDE.U32 R10, R7, R22, RZ ;  /* 0x00000016070a7225 */ /* 0x000fc800078e00ff */
[----:B------:R-:W-:Y:S01]  /*0aa0*/  IMAD.X R17, RZ, RZ, RZ, P0 ;  /* 0x000000ffff117224 */ /* 0x000fe200000e06ff */
[----:B------:R-:W-:Y:S01]  /*0ab0*/  IADD3 RZ, P0, R11, R14, RZ ;  /* 0x0000000e0bff7210 */ /* 0x000fe20007f1e0ff */
[----:B------:R-:W-:-:S04]  /*0ac0*/  IMAD.MOV.U32 R16, RZ, RZ, R15 ;  /* 0x000000ffff107224 */ /* 0x000fc800078e000f */
[----:B------:R-:W-:-:S08]  /*0ad0*/  IMAD.WIDE.U32.X R10, R19, R23, R16, P0 ;  /* 0x00000017130a7225 */ /* 0x000fd000000e0410 */
.L_x_9:
[----:B------:R-:W0:Y:S01]  /*0ae0*/  LDC.64 R26, c[0x0][0x640] ;  /* 0x00019000ff1a7b82 */ /* 0x000e220000000a00 */
[--C-:B------:R-:W-:Y:S01]  /*0af0*/  SHF.R.U64 R28, R10, R18, R11.reuse ;  /* 0x000000120a1c7219 */ /* 0x100fe2000000120b */
[----:B------:R-:W-:Y:S01]  /*0b00*/  IMAD R29, R13, R20, R8 ;  /* 0x000000140d1d7224 */ /* 0x000fe200078e0208 */
[----:B------:R-:W-:Y:S01]  /*0b10*/  SHF.R.U32.HI R7, RZ, R18, R11 ;  /* 0x00000012ff077219 */ /* 0x000fe2000001160b */
[----:B------:R-:W-:Y:S01]  /*0b20*/  IMAD.MOV.U32 R23, RZ, RZ, 0x1 ;  /* 0x00000001ff177424 */ /* 0x000fe200078e00ff */
[----:B------:R-:W-:-:S03]  /*0b30*/  IADD3 R9, P0, RZ, -R28, RZ ;  /* 0x8000001cff097210 */ /* 0x000fc60007f1e0ff */
[----:B------:R-:W1:Y:S02]  /*0b40*/  LDC R16, c[0x0][0x618] ;  /* 0x00018600ff107b82 */ /* 0x000e640000000800 */
[----:B------:R-:W-:Y:S02]  /*0b50*/  IMAD.X R7, RZ, RZ, ~R7, P0 ;  /* 0x000000ffff077224 */ /* 0x000fe400000e0e07 */
[----:B------:R-:W-:-:S04]  /*0b60*/  IMAD.WIDE.U32 R10, R9, R24, R2 ;  /* 0x00000018090a7225 */ /* 0x000fc800078e0002 */
[----:B------:R-:W2:Y:S01]  /*0b70*/  LDC R15, c[0x0][0x608] ;  /* 0x00018200ff0f7b82 */ /* 0x000ea20000000800 */
[----:B------:R-:W-:-:S04]  /*0b80*/  IMAD R14, R7, R24, RZ ;  /* 0x00000018070e7224 */ /* 0x000fc800078e02ff */
[----:B------:R-:W-:-:S03]  /*0b90*/  IMAD R7, R9, R25, R14 ;  /* 0x0000001909077224 */ /* 0x000fc600078e020e */
[----:B------:R-:W3:Y:S01]  /*0ba0*/  LDC R22, c[0x0][0x658] ;  /* 0x00019600ff167b82 */ /* 0x000ee20000000800 */
[----:B------:R-:W-:Y:S01]  /*0bb0*/  IMAD.IADD R7, R11, 0x1, R7 ;  /* 0x000000010b077824 */ /* 0x000fe200078e0207 */
[----:B0-----:R-:W-:-:S04]  /*0bc0*/  ISETP.NE.U32.AND P0, PT, R26, RZ, PT ;  /* 0x000000ff1a00720c */ /* 0x001fc80003f05070 */
[----:B------:R-:W-:Y:S02]  /*0bd0*/  ISETP.NE.AND.EX P0, PT, R27, RZ, PT, P0 ;  /* 0x000000ff1b00720c */ /* 0x000fe40003f05300 */
[----:B------:R-:W0:Y:S01]  /*0be0*/  LDC R18, c[0x0][0x600] ;  /* 0x00018000ff127b82 */ /* 0x000e220000000800 */
[-CC-:B-1----:R-:W-:Y:S02]  /*0bf0*/  SHF.R.U64 R19, R10, R16.reuse, R7.reuse ;  /* 0x000000100a137219 */ /* 0x182fe40000001207 */
[----:B------:R-:W-:Y:S01]  /*0c00*/  SHF.R.U32.HI R10, RZ, R16, R7 ;  /* 0x00000010ff0a7219 */ /* 0x000fe20000011607 */
[----:B------:R-:W-:-:S04]  /*0c10*/  IMAD.MOV.U32 R7, RZ, RZ, -0x1 ;  /* 0xffffffffff077424 */ /* 0x000fc800078e00ff */
[----:B------:R-:W1:Y:S01]  /*0c20*/  LDC R21, c[0x0][0x648] ;  /* 0x00019200ff157b82 */ /* 0x000e620000000800 */
[-CC-:B--2---:R-:W-:Y:S02]  /*0c30*/  SHF.R.U64 R16, R19, R15.reuse, R10.reuse ;  /* 0x0000000f13107219 */ /* 0x184fe4000000120a */
[----:B------:R-:W-:-:S05]  /*0c40*/  SHF.R.U32.HI R9, RZ, R15, R10 ;  /* 0x0000000fff097219 */ /* 0x000fca000001160a */
[----:B------:R-:W2:Y:S01]  /*0c50*/  LDC R24, c[0x0][0x638] ;  /* 0x00018e00ff187b82 */ /* 0x000ea20000000800 */
[-CC-:B---3--:R-:W-:Y:S02]  /*0c60*/  SHF.R.U64 R20, R16, R22.reuse, R9.reuse ;  /* 0x0000001610147219 */ /* 0x188fe40000001209 */
[-C--:B------:R-:W-:Y:S02]  /*0c70*/  SHF.L.U32 R7, R7, R22.reuse, RZ ;  /* 0x0000001607077219 */ /* 0x080fe400000006ff */
[----:B------:R-:W-:Y:S01]  /*0c80*/  SHF.R.U32.HI R9, RZ, R22, R9 ;  /* 0x00000016ff097219 */ /* 0x000fe20000011609 */
[----:B------:R-:W-:Y:S01]  /*0c90*/  IMAD.MOV.U32 R8, RZ, RZ, R20 ;  /* 0x000000ffff087224 */ /* 0x000fe200078e0014 */
[----:B------:R-:W-:Y:S01]  /*0ca0*/  LOP3.LUT R13, RZ, R7, RZ, 0x33, !PT ;  /* 0x00000007ff0d7212 */ /* 0x000fe200078e33ff */
[----:B------:R-:W3:Y:S01]  /*0cb0*/  LDC R25, c[0x0][0x610] ;  /* 0x00018400ff197b82 */ /* 0x000ee20000000800 */
[----:B------:R-:W-:Y:S05]  /*0cc0*/  @!P0 BRA `(.L_x_10) ;  /* 0x0000000000288947 */ /* 0x000fea0003800000 */
[----:B------:R-:W4:Y:S02]  /*0cd0*/  LDC R7, c[0x0][0x64c] ;  /* 0x00019300ff077b82 */ /* 0x000f240000000800 */
[----:B----4-:R-:W-:-:S05]  /*0ce0*/  IADD3 R7, P0, R20, R7, RZ ;  /* 0x0000000714077210 */ /* 0x010fca0007f1e0ff */
        /* <DEDUP_REMOVED lines=8> */
.L_x_10:
[----:B-1----:R-:W-:Y:S01]  /*0d70*/  SHF.R.U64 R9, R8, R21, R9 ;  /* 0x0000001508097219 */ /* 0x002fe20000001209 */
[----:B0-----:R-:W-:Y:S01]  /*0d80*/  VIADD R10, R18, 0xffffffff ;  /* 0xffffffff120a7836 */ /* 0x001fe20000000000 */
[----:B------:R-:W-:Y:S01]  /*0d90*/  SHF.L.U32 R7, R23, R22, RZ ;  /* 0x0000001617077219 */ /* 0x000fe200000006ff */
[----:B------:R-:W-:Y:S01]  /*0da0*/  IMAD.MOV.U32 R14, RZ, RZ, 0x1 ;  /* 0x00000001ff0e7424 */ /* 0x000fe200078e00ff */
[----:B------:R-:W-:Y:S01]  /*0db0*/  LOP3.LUT R8, R16, R13, RZ, 0xc0, !PT ;  /* 0x0000000d10087212 */ /* 0x000fe200078ec0ff */
[----:B------:R-:W-:Y:S01]  /*0dc0*/  IMAD.MOV R11, RZ, RZ, -R9 ;  /* 0x000000ffff0b7224 */ /* 0x000fe200078e0a09 */
[----:B------:R-:W-:Y:S02]  /*0dd0*/  SEL R12, R12, R29, !P2 ;  /* 0x0000001d0c0c7207 */ /* 0x000fe40005000000 */
[----:B------:R-:W-:Y:S01]  /*0de0*/  LOP3.LUT R10, R19, R10, RZ, 0xc0, !PT ;  /* 0x0000000a130a7212 */ /* 0x000fe200078ec0ff */
[----:B------:R-:W-:Y:S02]  /*0df0*/  IMAD R9, R7, R9, R8 ;  /* 0x0000000907097224 */ /* 0x000fe400078e0208 */
[----:B--2---:R-:W-:-:S02]  /*0e00*/  IMAD R7, R11, R24, R20 ;  /* 0x000000180b077224 */ /* 0x004fc400078e0214 */
[----:B---3--:R-:W-:Y:S02]  /*0e10*/  IMAD R12, R9, R25, R12 ;  /* 0x00000019090c7224 */ /* 0x008fe400078e020c */
[----:B------:R-:W-:-:S05]  /*0e20*/  IMAD R7, R7, R18, R10 ;  /* 0x0000001207077224 */ /* 0x000fca00078e020a */
[----:B------:R-:W-:Y:S02]  /*0e30*/  SEL R11, R7, R12, !P2 ;  /* 0x0000000c070b7207 */ /* 0x000fe40005000000 */
[----:B------:R-:W-:Y:S01]  /*0e40*/  SEL R10, R12, R7, !P2 ;  /* 0x000000070c0a7207 */ /* 0x000fe20005000000 */
[----:B------:R-:W-:-:S07]  /*0e50*/  IMAD.MOV.U32 R7, RZ, RZ, R28 ;  /* 0x000000ffff077224 */ /* 0x000fce00078e001c */
.L_x_8:
[----:B------:R-:W-:-:S08]  /*0e60*/  NOP ;  /* 0x0000000000007918 */ /* 0x000fd00000000000 */
[----:B------:R-:W0:Y:S02]  /*0e70*/  USETMAXREG.TRY_ALLOC.CTAPOOL UP0, 0xe8 ;  /* 0x000000e8000079c8 */ /* 0x000e240008000600 */
[----:B0-----:R-:W-:-:S13]  /*0e80*/  PLOP3.LUT P0, PT, PT, PT, UP0, 0x80, 0x0 ;  /* 0x000000000000781c */ /* 0x001fda0003f0f008 */
[----:B------:R-:W-:Y:S05]  /*0e90*/  @!P0 BRA `(.L_x_8) ;  /* 0xfffffffc00f08947 */ /* 0x000fea000383ffff */
[----:B------:R-:W-:Y:S01]  /*0ea0*/  ULDC.64 UR4, c[0x0][0x598] ;  /* 0x0001660000047ab9 */ /* 0x000fe20000000a00 */
[----:B------:R-:W-:Y:S01]  /*0eb0*/  ULDC.64 UR16, c[0x0][0x208] ;  /* 0x0000820000107ab9 */ /* 0x000fe20000000a00 */
[----:B------:R-:W-:-:S04]  /*0ec0*/  ISETP.NE.U32.AND P0, PT, RZ, UR4, PT ;  /* 0x00000004ff007c0c */ /* 0x000fc8000bf05070 */
[----:B------:R-:W-:-:S13]  /*0ed0*/  ISETP.NE.AND.EX P0, PT, RZ, UR5, PT, P0 ;  /* 0x00000005ff007c0c */ /* 0x000fda000bf05300 */
[----:B------:R-:W-:Y:S05]  /*0ee0*/  @!P0 BRA `(.L_x_11) ;  /* 0x00000000001c8947 */ /* 0x000fea0003800000 */
[----:B------:R-:W0:Y:S02]  /*0ef0*/  LDC.64 R8, c[0x0][0x598] ;  /* 0x00016600ff087b82 */ /* 0x000e240000000a00 */
[----:B0-----:R-:W2:Y:S02]  /*0f00*/  LDG.E.64 R8, desc[UR16][R8.64] ;  /* 0x0000001008087981 */ /* 0x001ea4000c1e1b00 */
[----:B--2---:R-:W-:-:S04]  /*0f10*/  ISETP.NE.U32.AND P0, PT, R8, RZ, PT ;  /* 0x000000ff0800720c */ /* 0x004fc80003f05070 */
[----:B------:R-:W-:-:S13]  /*0f20*/  ISETP.NE.AND.EX P0, PT, R9, RZ, PT, P0 ;  /* 0x000000ff0900720c */ /* 0x000fda0003f05300 */
[----:B------:R-:W-:Y:S05]  /*0f30*/  @!P0 BRA `(.L_x_11) ;  /* 0x0000000000088947 */ /* 0x000fea0003800000 */
[----:B------:R0:W5:Y:S01]  /*0f40*/  LD.E R8, desc[UR16][R8.64] ;  /* 0x0000001008087980 */ /* 0x000162000c101900 */
[----:B------:R-:W-:Y:S05]  /*0f50*/  BRA `(.L_x_12) ;  /* 0x0000000000207947 */ /* 0x000fea0003800000 */
.L_x_11:
[----:B------:R-:W-:Y:S02]  /*0f60*/  ULDC.64 UR4, c[0x0][0x588] ;  /* 0x0001620000047ab9 */ /* 0x000fe40000000a00 */
[----:B------:R-:W-:-:S04]  /*0f70*/  ISETP.NE.U32.AND P0, PT, RZ, UR4, PT ;  /* 0x00000004ff007c0c */ /* 0x000fc8000bf05070 */
[----:B------:R-:W-:-:S13]  /*0f80*/  ISETP.NE.AND.EX P0, PT, RZ, UR5, PT, P0 ;  /* 0x00000005ff007c0c */ /* 0x000fda000bf05300 */
[----:B------:R-:W-:Y:S05]  /*0f90*/  @!P0 BRA `(.L_x_13) ;  /* 0x00000000000c8947 */ /* 0x000fea0003800000 */
[----:B------:R-:W0:Y:S02]  /*0fa0*/  LDC.64 R8, c[0x0][0x588] ;  /* 0x00016200ff087b82 */ /* 0x000e240000000a00 */
[----:B0-----:R1:W5:Y:S01]  /*0fb0*/  LDG.E R8, desc[UR16][R8.64] ;  /* 0x0000001008087981 */ /* 0x001362000c1e1900 */
[----:B------:R-:W-:Y:S05]  /*0fc0*/  BRA `(.L_x_12) ;  /* 0x0000000000047947 */ /* 0x000fea0003800000 */
.L_x_13:
[----:B------:R-:W2:Y:S02]  /*0fd0*/  LDC R8, c[0x0][0x580] ;  /* 0x00016000ff087b82 */ /* 0x000ea40000000800 */
.L_x_12:
[----:B------:R-:W-:Y:S02]  /*0fe0*/  ULDC.64 UR4, c[0x0][0x5a0] ;  /* 0x0001680000047ab9 */ /* 0x000fe40000000a00 */
[----:B------:R-:W-:-:S04]  /*0ff0*/  ISETP.NE.U32.AND P0, PT, RZ, UR4, PT ;  /* 0x00000004ff007c0c */ /* 0x000fc8000bf05070 */
[----:B------:R-:W-:-:S13]  /*1000*/  ISETP.NE.AND.EX P0, PT, RZ, UR5, PT, P0 ;  /* 0x00000005ff007c0c */ /* 0x000fda000bf05300 */
[----:B------:R-:W-:Y:S05]  /*1010*/  @!P0 BRA `(.L_x_14) ;  /* 0x00000000001c8947 */ /* 0x000fea0003800000 */
[----:B------:R-:W3:Y:S02]  /*1020*/  LDC.64 R12, c[0x0][0x5a0] ;  /* 0x00016800ff0c7b82 */ /* 0x000ee40000000a00 */
[----:B---3--:R-:W3:Y:S02]  /*1030*/  LDG.E.64 R12, desc[UR16][R12.64] ;  /* 0x000000100c0c7981 */ /* 0x008ee4000c1e1b00 */
[----:B---3--:R-:W-:-:S04]  /*1040*/  ISETP.NE.U32.AND P0, PT, R12, RZ, PT ;  /* 0x000000ff0c00720c */ /* 0x008fc80003f05070 */
[----:B------:R-:W-:-:S13]  /*1050*/  ISETP.NE.AND.EX P0, PT, R13, RZ, PT, P0 ;  /* 0x000000ff0d00720c */ /* 0x000fda0003f05300 */
[----:B------:R-:W-:Y:S05]  /*1060*/  @!P0 BRA `(.L_x_14) ;  /* 0x0000000000088947 */ /* 0x000fea0003800000 */
[----:B01----:R0:W5:Y:S01]  /*1070*/  LD.E R9, desc[UR16][R12.64] ;  /* 0x000000100c097980 */ /* 0x003162000c101900 */
[----:B------:R-:W-:Y:S05]  /*1080*/  BRA `(.L_x_15) ;  /* 0x0000000000207947 */ /* 0x000fea0003800000 */
.L_x_14:
[----:B------:R-:W-:Y:S02]  /*1090*/  ULDC.64 UR4, c[0x0][0x590] ;  /* 0x0001640000047ab9 */ /* 0x000fe40000000a00 */
[----:B------:R-:W-:-:S04]  /*10a0*/  ISETP.NE.U32.AND P0, PT, RZ, UR4, PT ;  /* 0x00000004ff007c0c */ /* 0x000fc8000bf05070 */
[----:B------:R-:W-:-:S13]  /*10b0*/  ISETP.NE.AND.EX P0, PT, RZ, UR5, PT, P0 ;  /* 0x00000005ff007c0c */ /* 0x000fda000bf05300 */
[----:B------:R-:W-:Y:S05]  /*10c0*/  @!P0 BRA `(.L_x_16) ;  /* 0x00000000000c8947 */ /* 0x000fea0003800000 */
[----:B------:R-:W0:Y:S02]  /*10d0*/  LDC.64 R12, c[0x0][0x590] ;  /* 0x00016400ff0c7b82 */ /* 0x000e240000000a00 */
[----:B01----:R1:W5:Y:S01]  /*10e0*/  LDG.E R9, desc[UR16][R12.64] ;  /* 0x000000100c097981 */ /* 0x003362000c1e1900 */
[----:B------:R-:W-:Y:S05]  /*10f0*/  BRA `(.L_x_15) ;  /* 0x0000000000047947 */ /* 0x000fea0003800000 */
.L_x_16:
[----:B01----:R-:W3:Y:S02]  /*1100*/  LDC R9, c[0x0][0x584] ;  /* 0x00016100ff097b82 */ /* 0x003ee40000000800 */
.L_x_15:
[----:B------:R-:W-:-:S13]  /*1110*/  LOP3.LUT P0, RZ, R14, 0xff, RZ, 0xc0, !PT ;  /* 0x000000ff0eff7812 */ /* 0x000fda000780c0ff */
[----:B------:R-:W-:Y:S05]  /*1120*/  @!P0 EXIT ;  /* 0x000000000000894d */ /* 0x000fea0003800000 */
[----:B------:R-:W-:Y:S01]  /*1130*/  ULDC UR4, c[0x0][0x28c] ;  /* 0x0000a30000047ab9 */ /* 0x000fe20000000800 */
[----:B------:R-:W-:Y:S01]  /*1140*/  LOP3.LUT R142, R4, 0x1, RZ, 0xfc, !PT ;  /* 0x00000001048e7812 */ /* 0x000fe200078efcff */
[----:B------:R-:W-:-:S04]  /*1150*/  UIADD3 UR4, UR4, 0x7f, URZ ;  /* 0x0000007f04047890 */ /* 0x000fc8000fffe03f */
[----:B------:R-:W-:-:S04]  /*1160*/  USHF.R.S32.HI UR5, URZ, 0x1f, UR4 ;  /* 0x0000001f3f057899 */ /* 0x000fc80008011404 */
[----:B------:R-:W-:-:S03]  /*1170*/  ULEA.HI UR5, UR5, UR4, URZ, 0x7 ;  /* 0x0000000405057291 */ /* 0x000fc6000f8f383f */
[----:B------:R-:W-:Y:S01]  /*1180*/  UMOV UR4, URZ ;  /* 0x0000003f00047c82 */ /* 0x000fe20008000000 */
[----:B------:R-:W-:-:S03]  /*1190*/  USHF.R.S32.HI UR9, URZ, 0x7, UR5 ;  /* 0x000000073f097899 */ /* 0x000fc60008011405 */
[----:B------:R-:W-:-:S09]  /*11a0*/  UMOV UR5, URZ ;  /* 0x0000003f00057c82 */ /* 0x000fd20008000000 */
.L_x_171:
[----:B01----:R-:W-:Y:S01]  /*11b0*/  LOP3.LUT R12, R0, 0x80, RZ, 0xc0, !PT ;  /* 0x00000080000c7812 */ /* 0x003fe200078ec0ff */
[----:B------:R-:W0:Y:S01]  /*11c0*/  S2UR UR13, SR_CgaCtaId ;  /* 0x00000000000d79c3 */ /* 0x000e220000008800 */
[----:B------:R-:W-:Y:S01]  /*11d0*/  UMOV UR12, 0x400 ;  /* 0x00000400000c7882 */ /* 0x000fe20000000000 */
[----:B------:R-:W-:Y:S01]  /*11e0*/  UMOV UR6, URZ ;  /* 0x0000003f00067c82 */ /* 0x000fe20008000000 */
[----:B------:R-:W-:Y:S01]  /*11f0*/  SHF.R.U32.HI R12, RZ, 0x7, R12 ;  /* 0x00000007ff0c7819 */ /* 0x000fe2000001160c */
[----:B------:R-:W-:Y:S01]  /*1200*/  UMOV UR7, URZ ;  /* 0x0000003f00077c82 */ /* 0x000fe20008000000 */
[----:B------:R-:W-:Y:S01]  /*1210*/  UMOV UR18, UR5 ;  /* 0x0000000500127c82 */ /* 0x000fe20008000000 */
[----:B------:R-:W-:Y:S02]  /*1220*/  CS2R R16, SRZ ;  /* 0x0000000000107805 */ /* 0x000fe4000001ff00 */
[----:B------:R-:W-:Y:S01]  /*1230*/  CS2R R14, SRZ ;  /* 0x00000000000e7805 */ /* 0x000fe2000001ff00 */
[----:B------:R-:W1:Y:S01]  /*1240*/  LDC R13, c[0x0][0x28c] ;  /* 0x0000a300ff0d7b82 */ /* 0x000e620000000800 */
[----:B------:R-:W4:Y:S01]  /*1250*/  SHFL.IDX PT, R12, R12, RZ, 0x1f ;  /* 0x00001fff0c0c7589 */ /* 0x000f2200000e0000 */
[----:B------:R-:W-:-:S02]  /*1260*/  CS2R R18, SRZ ;  /* 0x0000000000127805 */ /* 0x000fc4000001ff00 */
[----:B------:R-:W-:Y:S02]  /*1270*/  CS2R R20, SRZ ;  /* 0x0000000000147805 */ /* 0x000fe4000001ff00 */
[----:B------:R-:W-:Y:S02]  /*1280*/  CS2R R22, SRZ ;  /* 0x0000000000167805 */ /* 0x000fe4000001ff00 */
[----:B------:R-:W-:Y:S02]  /*1290*/  CS2R R88, SRZ ;  /* 0x0000000000587805 */ /* 0x000fe4000001ff00 */
[----:B------:R-:W-:Y:S02]  /*12a0*/  CS2R R90, SRZ ;  /* 0x00000000005a7805 */ /* 0x000fe4000001ff00 */
[----:B------:R-:W-:Y:S02]  /*12b0*/  CS2R R94, SRZ ;  /* 0x00000000005e7805 */ /* 0x000fe4000001ff00 */
        /* <DEDUP_REMOVED lines=16> */
[----:B-1----:R-:W-:Y:S02]  /*13c0*/  ISETP.GE.AND P0, PT, R13, 0x1, PT ;  /* 0x000000010d00780c */ /* 0x002fe40003f06270 */
[----:B------:R-:W-:Y:S02]  /*13d0*/  CS2R R126, SRZ ;  /* 0x00000000007e7805 */ /* 0x000fe4000001ff00 */
[----:B----4-:R-:W-:-:S02]  /*13e0*/  R2UR UR8, R12 ;  /* 0x000000000c0872ca */ /* 0x010fc400000e0000 */
[----:B------:R-:W-:Y:S02]  /*13f0*/  CS2R R128, SRZ ;  /* 0x0000000000807805 */ /* 0x000fe4000001ff00 */
[----:B------:R-:W-:Y:S02]  /*1400*/  CS2R R130, SRZ ;  /* 0x0000000000827805 */ /* 0x000fe4000001ff00 */
[----:B------:R-:W-:Y:S02]  /*1410*/  CS2R R132, SRZ ;  /* 0x0000000000847805 */ /* 0x000fe4000001ff00 */
[----:B------:R-:W-:Y:S02]  /*1420*/  CS2R R134, SRZ ;  /* 0x0000000000867805 */ /* 0x000fe4000001ff00 */
[----:B------:R-:W-:Y:S02]  /*1430*/  CS2R R136, SRZ ;  /* 0x0000000000887805 */ /* 0x000fe4000001ff00 */
[----:B------:R-:W-:Y:S01]  /*1440*/  CS2R R138, SRZ ;  /* 0x00000000008a7805 */ /* 0x000fe2000001ff00 */
[----:B------:R-:W-:Y:S01]  /*1450*/  IMAD.MOV.U32 R141, RZ, RZ, RZ ;  /* 0x000000ffff8d7224 */ /* 0x000fe200078e00ff */
[----:B------:R-:W-:Y:S01]  /*1460*/  CS2R R24, SRZ ;  /* 0x0000000000187805 */ /* 0x000fe2000001ff00 */
[----:B------:R-:W-:Y:S01]  /*1470*/  IMAD.MOV.U32 R143, RZ, RZ, RZ ;  /* 0x000000ffff8f7224 */ /* 0x000fe200078e00ff */
[----:B---3--:R-:W-:Y:S01]  /*1480*/  CS2R R26, SRZ ;  /* 0x00000000001a7805 */ /* 0x008fe2000001ff00 */
[----:B------:R-:W-:Y:S01]  /*1490*/  IMAD.U32 R144, RZ, RZ, UR4 ;  /* 0x00000004ff907e24 */ /* 0x000fe2000f8e00ff */
[----:B------:R-:W-:Y:S01]  /*14a0*/  CS2R R28, SRZ ;  /* 0x00000000001c7805 */ /* 0x000fe2000001ff00 */
[----:B------:R-:W-:Y:S01]  /*14b0*/  ULEA.HI UR10, UR8, UR8, URZ, 0x1 ;  /* 0x00000008080a7291 */ /* 0x000fe2000f8f083f */
[----:B------:R-:W-:-:S02]  /*14c0*/  CS2R R30, SRZ ;  /* 0x00000000001e7805 */ /* 0x000fc4000001ff00 */
[----:B------:R-:W-:Y:S02]  /*14d0*/  CS2R R32, SRZ ;  /* 0x0000000000207805 */ /* 0x000fe4000001ff00 */
[----:B------:R-:W-:Y:S01]  /*14e0*/  CS2R R34, SRZ ;  /* 0x0000000000227805 */ /* 0x000fe2000001ff00 */
[----:B------:R-:W-:Y:S01]  /*14f0*/  ULOP3.LUT UR11, UR10, 0x7fffe, URZ, 0xc0, !UPT ;  /* 0x0007fffe0a0b7892 */ /* 0x000fe2000f8ec03f */
[----:B------:R-:W-:Y:S01]  /*1500*/  CS2R R36, SRZ ;  /* 0x0000000000247805 */ /* 0x000fe2000001ff00 */
[----:B0-----:R-:W-:Y:S01]  /*1510*/  ULEA UR10, UR13, UR12, 0x18 ;  /* 0x0000000c0d0a7291 */ /* 0x001fe2000f8ec03f */
[----:B------:R-:W-:Y:S01]  /*1520*/  CS2R R38, SRZ ;  /* 0x0000000000267805 */ /* 0x000fe2000001ff00 */
[----:B------:R-:W-:Y:S01]  /*1530*/  UIADD3 UR11, UR8, -UR11, URZ ;  /* 0x8000000b080b7290 */ /* 0x000fe2000fffe03f */
[----:B------:R-:W-:Y:S02]  /*1540*/  CS2R R40, SRZ ;  /* 0x0000000000287805 */ /* 0x000fe4000001ff00 */
[----:B------:R-:W-:Y:S01]  /*1550*/  CS2R R42, SRZ ;  /* 0x00000000002a7805 */ /* 0x000fe2000001ff00 */
[----:B------:R-:W-:Y:S01]  /*1560*/  UMOV UR8, URZ ;  /* 0x0000003f00087c82 */ /* 0x000fe20008000000 */
[----:B------:R-:W-:Y:S01]  /*1570*/  ULEA UR11, UR11, UR10, 0xd ;  /* 0x0000000a0b0b7291 */ /* 0x000fe2000f8e683f */
[----:B------:R-:W-:-:S02]  /*1580*/  CS2R R44, SRZ ;  /* 0x00000000002c7805 */ /* 0x000fc4000001ff00 */
[----:B------:R-:W-:Y:S02]  /*1590*/  CS2R R46, SRZ ;  /* 0x00000000002e7805 */ /* 0x000fe4000001ff00 */
[----:B------:R-:W-:Y:S01]  /*15a0*/  CS2R R48, SRZ ;  /* 0x0000000000307805 */ /* 0x000fe2000001ff00 */
[----:B------:R-:W-:Y:S01]  /*15b0*/  UIADD3 UR11, UR11, 0x100, URZ ;  /* 0x000001000b0b7890 */ /* 0x000fe2000fffe03f */
[----:B------:R-:W-:Y:S02]  /*15c0*/  CS2R R50, SRZ ;  /* 0x0000000000327805 */ /* 0x000fe4000001ff00 */
[----:B------:R-:W-:Y:S02]  /*15d0*/  CS2R R52, SRZ ;  /* 0x0000000000347805 */ /* 0x000fe4000001ff00 */
[----:B------:R-:W-:Y:S01]  /*15e0*/  CS2R R54, SRZ ;  /* 0x0000000000367805 */ /* 0x000fe2000001ff00 */
[----:B------:R-:W-:Y:S01]  /*15f0*/  USHF.R.U32.HI UR11, URZ, 0x4, UR11 ;  /* 0x000000043f0b7899 */ /* 0x000fe2000801160b */
[----:B------:R-:W-:-:S02]  /*1600*/  CS2R R56, SRZ ;  /* 0x0000000000387805 */ /* 0x000fc4000001ff00 */
[----:B------:R-:W-:Y:S02]  /*1610*/  CS2R R58, SRZ ;  /* 0x00000000003a7805 */ /* 0x000fe4000001ff00 */
[----:B------:R-:W-:Y:S01]  /*1620*/  CS2R R60, SRZ ;  /* 0x00000000003c7805 */ /* 0x000fe2000001ff00 */
[----:B------:R-:W-:Y:S01]  /*1630*/  ULOP3.LUT UR11, UR11, 0x3fff, URZ, 0xc0, !UPT ;  /* 0x00003fff0b0b7892 */ /* 0x000fe2000f8ec03f */
        /* <DEDUP_REMOVED lines=12> */
[----:B------:R-:W-:Y:S01]  /*1700*/  CS2R R86, SRZ ;  /* 0x0000000000567805 */ /* 0x000fe2000001ff00 */
[----:B------:R-:W-:Y:S06]  /*1710*/  @!P0 BRA `(.L_x_17) ;  /* 0x0000000800608947 */ /* 0x000fec0003800000 */
[----:B------:R-:W-:-:S13]  /*1720*/  ISETP.NE.AND P1, PT, R142, 0x3, PT ;  /* 0x000000038e00780c */ /* 0x000fda0003f25270 */
[----:B------:R-:W-:Y:S05]  /*1730*/  @!P1 BRA `(.L_x_18) ;  /* 0x0000000000049947 */ /* 0x000fea0003800000 */
[----:B------:R-:W-:Y:S01]  /*1740*/  BPT.TRAP 0x1 ;  /* 0x000000040000795c */ /* 0x000fe20000300000 */
.L_x_18:
[----:B------:R-:W-:Y:S01]  /*1750*/  ULEA UR6, UR5, UR10, 0x3 ;  /* 0x0000000a05067291 */ /* 0x000fe2000f8e183f */
[----:B------:R-:W-:-:S05]  /*1760*/  IMAD.U32 R12, RZ, RZ, UR4 ;  /* 0x00000004ff0c7e24 */ /* 0x000fca000f8e00ff */
[----:B------:R-:W-:-:S04]  /*1770*/  SHF.L.U32 R12, R12, 0x1f, RZ ;  /* 0x0000001f0c0c7819 */ /* 0x000fc800000006ff */
[----:B------:R0:W1:Y:S01]  /*1780*/  SYNCS.PHASECHK.TRANS64.TRYWAIT P0, [UR6], R12 ;  /* 0x0000000cff0075a7 */ /* 0x0000620008000146 */
[----:B------:R-:W-:Y:S05]  /*1790*/  @!P1 BRA `(.L_x_19) ;  /* 0x0000000000049947 */ /* 0x000fea0003800000 */
[----:B------:R-:W-:Y:S01]  /*17a0*/  BPT.TRAP 0x1 ;  /* 0x000000040000795c */ /* 0x000fe20000300000 */
.L_x_19:
[----:B-1----:R-:W-:Y:S05]  /*17b0*/  @P0 BRA `(.L_x_20) ;  /* 0x0000000000080947 */ /* 0x002fea0003800000 */
[----:B------:R-:W1:Y:S02]  /*17c0*/  SYNCS.PHASECHK.TRANS64.TRYWAIT P0, [UR6], R12 ;  /* 0x0000000cff0075a7 */ /* 0x000e640008000146 */
[----:B-1----:R-:W-:Y:S05]  /*17d0*/  @!P0 BRA `(.L_x_21) ;  /* 0x0000007c00648947 */ /* 0x002fea0003800000 */
.L_x_20:
[----:B------:R-:W-:Y:S01]  /*17e0*/  UIADD3 UR6, UR10, 0xc100, URZ ;  /* 0x0000c1000a067890 */ /* 0x000fe2000fffe03f */
[----:B------:R-:W-:Y:S01]  /*17f0*/  WARPGROUP.ARRIVE ;  /* 0x00000000000079c5 */ /* 0x000fe20000000000 */
[----:B------:R-:W-:Y:S01]  /*1800*/  ULOP3.LUT UR8, UR11, 0x10000, URZ, 0xfc, !UPT ;  /* 0x000100000b087892 */ /* 0x000fe2000f8efc3f */
[----:B------:R-:W-:Y:S01]  /*1810*/  CS2R R16, SRZ ;  /* 0x0000000000107805 */ /* 0x000fe2000001ff00 */
[----:B------:R-:W-:Y:S01]  /*1820*/  USHF.R.U32.HI UR6, URZ, 0x4, UR6 ;  /* 0x000000043f067899 */ /* 0x000fe20008011606 */
[----:B------:R-:W-:Y:S01]  /*1830*/  CS2R R14, SRZ ;  /* 0x00000000000e7805 */ /* 0x000fe2000001ff00 */
[----:B------:R-:W-:Y:S01]  /*1840*/  UMOV UR13, 0x40000040 ;  /* 0x40000040000d7882 */ /* 0x000fe20000000000 */
[----:B------:R-:W-:Y:S01]  /*1850*/  UMOV UR15, 0x40000040 ;  /* 0x40000040000f7882 */ /* 0x000fe20000000000 */
[----:B------:R-:W-:Y:S01]  /*1860*/  ULOP3.LUT UR6, UR6, 0x3fff, URZ, 0xc0, !UPT ;  /* 0x00003fff06067892 */ /* 0x000fe2000f8ec03f */
[----:B------:R-:W-:Y:S02]  /*1870*/  CS2R R18, SRZ ;  /* 0x0000000000127805 */ /* 0x000fe4000001ff00 */
[----:B------:R-:W-:-:S02]  /*1880*/  CS2R R20, SRZ ;  /* 0x0000000000147805 */ /* 0x000fc4000001ff00 */
[----:B------:R-:W-:Y:S01]  /*1890*/  CS2R R22, SRZ ;  /* 0x0000000000167805 */ /* 0x000fe2000001ff00 */
[----:B------:R-:W-:Y:S01]  /*18a0*/  ULOP3.LUT UR7, UR6, 0x10000, URZ, 0xfc, !UPT ;  /* 0x0001000006077892 */ /* 0x000fe2000f8efc3f */
[----:B------:R-:W-:Y:S01]  /*18b0*/  CS2R R88, SRZ ;  /* 0x0000000000587805 */ /* 0x000fe2000001ff00 */
[----:B------:R-:W-:Y:S01]  /*18c0*/  ULEA UR6, UR5, UR8, 0xa ;  /* 0x0000000805067291 */ /* 0x000fe2000f8e503f */
[----:B------:R-:W-:Y:S01]  /*18d0*/  CS2R R90, SRZ ;  /* 0x00000000005a7805 */ /* 0x000fe2000001ff00 */
[----:B------:R-:W-:Y:S01]  /*18e0*/  ULEA UR7, UR5, UR7, 0xa ;  /* 0x0000000705077291 */ /* 0x000fe2000f8e503f */
[----:B------:R-:W-:Y:S02]  /*18f0*/  CS2R R94, SRZ ;  /* 0x00000000005e7805 */ /* 0x000fe4000001ff00 */
[----:B------:R-:W-:Y:S02]  /*1900*/  CS2R R92, SRZ ;  /* 0x00000000005c7805 */ /* 0x000fe4000001ff00 */
[----:B------:R-:W-:-:S02]  /*1910*/  CS2R R96, SRZ ;  /* 0x0000000000607805 */ /* 0x000fc4000001ff00 */
[----:B------:R-:W-:Y:S01]  /*1920*/  CS2R R98, SRZ ;  /* 0x0000000000627805 */ /* 0x000fe2000001ff00 */
[----:B------:R-:W-:Y:S01]  /*1930*/  UMOV UR12, UR6 ;  /* 0x00000006000c7c82 */ /* 0x000fe20008000000 */
[----:B------:R-:W-:Y:S01]  /*1940*/  CS2R R100, SRZ ;  /* 0x0000000000647805 */ /* 0x000fe2000001ff00 */
[----:B------:R-:W-:Y:S01]  /*1950*/  UMOV UR14, UR7 ;  /* 0x00000007000e7c82 */ /* 0x000fe20008000000 */
[----:B------:R-:W-:Y:S01]  /*1960*/  CS2R R102, SRZ ;  /* 0x0000000000667805 */ /* 0x000fe2000001ff00 */
[----:B------:R-:W-:Y:S01]  /*1970*/  QGMMA.64x128x32.F32.E5M2.E5M2 R24, gdesc[UR12], RZ, !UPT ;  /* 0x01e000000c1879f3 */ /* 0x000fe2000c7038ff */
[----:B------:R-:W-:Y:S01]  /*1980*/  UIADD3 UR12, UR6, 0x2, URZ ;  /* 0x00000002060c7890 */ /* 0x000fe2000fffe03f */
[----:B------:R-:W-:Y:S01]  /*1990*/  CS2R R104, SRZ ;  /* 0x0000000000687805 */ /* 0x000fe2000001ff00 */
[----:B------:R-:W-:Y:S01]  /*19a0*/  UIADD3 UR14, UR7, 0x2, URZ ;  /* 0x00000002070e7890 */ /* 0x000fe2000fffe03f */
[----:B------:R-:W-:Y:S01]  /*19b0*/  CS2R R106, SRZ ;  /* 0x00000000006a7805 */ /* 0x000fe2000001ff00 */
[----:B------:R-:W-:Y:S01]  /*19c0*/  UMOV UR13, 0x40000040 ;  /* 0x40000040000d7882 */ /* 0x000fe20000000000 */
[----:B------:R-:W-:Y:S01]  /*19d0*/  UMOV UR15, 0x40000040 ;  /* 0x40000040000f7882 */ /* 0x000fe20000000000 */
        /* <DEDUP_REMOVED lines=16> */
[----:B------:R-:W-:Y:S02]  /*1ae0*/  IMAD.MOV.U32 R141, RZ, RZ, RZ ;  /* 0x000000ffff8d7224 */ /* 0x000fe400078e00ff */
[----:B------:R-:W-:Y:S01]  /*1af0*/  IMAD.MOV.U32 R143, RZ, RZ, RZ ;  /* 0x000000ffff8f7224 */ /* 0x000fe200078e00ff */
[----:B------:R-:W-:Y:S01]  /*1b00*/  QGMMA.64x128x32.F32.E5M2.E5M2 R24, gdesc[UR12], R24 ;  /* 0x01e000000c1879f3 */ /* 0x000fe20008703818 */
[----:B------:R-:W-:Y:S02]  /*1b10*/  UIADD3 UR12, UR6, 0x4, URZ ;  /* 0x00000004060c7890 */ /* 0x000fe4000fffe03f */
[----:B------:R-:W-:Y:S01]  /*1b20*/  UIADD3 UR14, UR7, 0x4, URZ ;  /* 0x00000004070e7890 */ /* 0x000fe2000fffe03f */
[----:B------:R-:W-:Y:S01]  /*1b30*/  UMOV UR13, 0x40000040 ;  /* 0x40000040000d7882 */ /* 0x000fe20000000000 */
[----:B------:R-:W-:-:S07]  /*1b40*/  UMOV UR15, 0x40000040 ;  /* 0x40000040000f7882 */ /* 0x000fce0000000000 */
[----:B------:R-:W-:Y:S01]  /*1b50*/  QGMMA.64x128x32.F32.E5M2.E5M2 R24, gdesc[UR12], R24 ;  /* 0x01e000000c1879f3 */ /* 0x000fe20008703818 */
[----:B------:R-:W-:Y:S02]  /*1b60*/  UIADD3 UR14, UR7, 0x6, URZ ;  /* 0x00000006070e7890 */ /* 0x000fe4000fffe03f */
[----:B------:R-:W-:Y:S01]  /*1b70*/  UIADD3 UR12, UR6, 0x6, URZ ;  /* 0x00000006060c7890 */ /* 0x000fe2000fffe03f */
[----:B------:R-:W-:Y:S01]  /*1b80*/  ULDC UR7, c[0x0][0x50c] ;  /* 0x0001430000077ab9 */ /* 0x000fe20000000800 */
[----:B------:R-:W-:Y:S01]  /*1b90*/  UMOV UR13, 0x40000040 ;  /* 0x40000040000d7882 */ /* 0x000fe20000000000 */
[----:B------:R-:W-:Y:S01]  /*1ba0*/  UISETP.NE.AND UP0, UPT, UR7, 0x4, UPT ;  /* 0x000000040700788c */ /* 0x000fe2000bf05270 */
[----:B------:R-:W-:Y:S01]  /*1bb0*/  UMOV UR15, 0x40000040 ;  /* 0x40000040000f7882 */ /* 0x000fe20000000000 */
[----:B------:R-:W-:Y:S02]  /*1bc0*/  UMOV UR6, 0x4 ;  /* 0x0000000400067882 */ /* 0x000fe40000000000 */
[----:B------:R-:W-:-:S06]  /*1bd0*/  USEL UR7, URZ, 0x1, UP0 ;  /* 0x000000013f077887 */ /* 0x000fcc0008000000 */
[----:B------:R-:W-:Y:S01]  /*1be0*/  ISETP.NE.AND P0, PT, RZ, UR7, PT ;  /* 0x00000007ff007c0c */ /* 0x000fe2000bf05270 */
[----:B------:R-:W-:-:S12]  /*1bf0*/  QGMMA.64x128x32.F32.E5M2.E5M2 R24, gdesc[UR12], R24, gsb0 ;  /* 0x01e000000c1879f3 */ /* 0x000fd80008003818 */
[----:B------:R-:W-:Y:S05]  /*1c00*/  @!P0 BRA `(.L_x_22) ;  /* 0x0000000400088947 */ /* 0x000fea0003800000 */
[----:B------:R-:W-:Y:S02]  /*1c10*/  WARPGROUP.DEPBAR.LE gsb0, 0x0 ;  /* 0x00008000000079c5 */ /* 0x000fe40000010000 */
[----:B------:R-:W-:-:S01]  /*1c20*/  FADD R143, RZ, R24 ;  /* 0x00000018ff8f7221 */ /* 0x000fc20000000000 */
[----:B------:R-:W-:Y:S01]  /*1c30*/  FADD R138, RZ, R25 ;  /* 0x00000019ff8a7221 */ /* 0x000fe20000000000 */
        /* <DEDUP_REMOVED lines=62> */
[----:B------:R-:W-:-:S06]  /*2020*/  UMOV UR6, URZ ;  /* 0x0000003f00067c82 */ /* 0x000fcc0008000000 */
.L_x_22:
[----:B------:R-:W-:-:S04]  /*2030*/  UIADD3 UR18, UR5, 0x1, URZ ;  /* 0x0000000105127890 */ /* 0x000fc8000fffe03f */
[----:B------:R-:W-:-:S04]  /*2040*/  UISETP.NE.AND UP0, UPT, UR18, 0x3, UPT ;  /* 0x000000031200788c */ /* 0x000fc8000bf05270 */
[----:B------:R-:W-:Y:S02]  /*2050*/  USEL UR8, URZ, 0x1, UP0 ;  /* 0x000000013f087887 */ /* 0x000fe40008000000 */
[----:B------:R-:W-:Y:S02]  /*2060*/  USEL UR18, UR18, URZ, UP0 ;  /* 0x0000003f12127287 */ /* 0x000fe40008000000 */
[----:B------:R-:W-:-:S06]  /*2070*/  ULOP3.LUT UR8, UR4, UR8, URZ, 0x3c, !UPT ;  /* 0x0000000804087292 */ /* 0x000fcc000f8e3c3f */
[----:B------:R-:W-:Y:S01]  /*2080*/  IMAD.U32 R144, RZ, RZ, UR8 ;  /* 0x00000008ff907e24 */ /* 0x000fe2000f8e00ff */
[----:B------:R-:W-:-:S06]  /*2090*/  UMOV UR8, 0x1 ;  /* 0x0000000100087882 */ /* 0x000fcc0000000000 */
.L_x_17:
[----:B------:R-:W-:-:S04]  /*20a0*/  UISETP.LT.AND UP0, UPT, UR9, 0x1, UPT ;  /* 0x000000010900788c */ /* 0x000fc8000bf01270 */
[----:B------:R-:W-:-:S04]  /*20b0*/  USEL UR12, UR9, 0x1, UP0 ;  /* 0x00000001090c7887 */ /* 0x000fc80008000000 */
[----:B------:R-:W-:-:S04]  /*20c0*/  UIADD3 UR12, UR9, -UR12, URZ ;  /* 0x8000000c090c7290 */ /* 0x000fc8000fffe03f */
[----:B------:R-:W-:-:S06]  /*20d0*/  UISETP.GE.AND UP0, UPT, UR12, 0x1, UPT ;  /* 0x000000010c00788c */ /* 0x000fcc000bf06270 */
[----:B------:R-:W-:-:S13]  /*20e0*/  PLOP3.LUT P0, PT, PT, PT, UP0, 0x80, 0x0 ;  /* 0x000000000000781c */ /* 0x000fda0003f0f008 */
[----:B------:R-:W-:Y:S05]  /*20f0*/  @!P0 BRA `(.L_x_23) ;  /* 0x0000000800388947 */ /* 0x000fea0003800000 */
[----:B01----:R-:W-:Y:S01]  /*2100*/  IMAD.U32 R12, RZ, RZ, UR12 ;  /* 0x0000000cff0c7e24 */ /* 0x003fe2000f8e00ff */
[----:B------:R-:W-:Y:S01]  /*2110*/  ULDC UR19, c[0x0][0x50c] ;  /* 0x0001430000137ab9 */ /* 0x000fe20000000800 */
[----:B------:R-:W-:-:S07]  /*2120*/  IMAD.U32 R13, RZ, RZ, UR5 ;  /* 0x00000005ff0d7e24 */ /* 0x000fce000f8e00ff */
.L_x_31:
[----:B------:R-:W-:-:S13]  /*2130*/  ISETP.NE.AND P1, PT, R142, 0x3, PT ;  /* 0x000000038e00780c */ /* 0x000fda0003f25270 */
[----:B------:R-:W-:Y:S05]  /*2140*/  @!P1 BRA `(.L_x_24) ;  /* 0x0000000000049947 */ /* 0x000fea0003800000 */
[----:B------:R-:W-:Y:S01]  /*2150*/  BPT.TRAP 0x1 ;  /* 0x000000040000795c */ /* 0x000fe20000300000 */
.L_x_24:
[----:B------:R-:W0:Y:S01]  /*2160*/  S2UR UR12, SR_CgaCtaId ;  /* 0x00000000000c79c3 */ /* 0x000e220000008800 */
[----:B------:R-:W-:Y:S01]  /*2170*/  UMOV UR10, 0x400 ;  /* 0x00000400000a7882 */ /* 0x000fe20000000000 */
[----:B------:R-:W-:Y:S01]  /*2180*/  SHF.L.U32 R140, R144, 0x1f, RZ ;  /* 0x0000001f908c7819 */ /* 0x000fe200000006ff */
[----:B0-----:R-:W-:-:S04]  /*2190*/  ULEA UR10, UR12, UR10, 0x18 ;  /* 0x0000000a0c0a7291 */ /* 0x001fc8000f8ec03f */
[----:B------:R-:W-:-:S09]  /*21a0*/  ULEA UR12, UR18, UR10, 0x3 ;  /* 0x0000000a120c7291 */ /* 0x000fd2000f8e183f */
[----:B------:R0:W1:Y:S01]  /*21b0*/  SYNCS.PHASECHK.TRANS64.TRYWAIT P0, [UR12], R140 ;  /* 0x0000008cff0075a7 */ /* 0x000062000800014c */
[----:B------:R-:W-:Y:S05]  /*21c0*/  @!P1 BRA `(.L_x_25) ;  /* 0x0000000000049947 */ /* 0x000fea0003800000 */
[----:B------:R-:W-:Y:S01]  /*21d0*/  BPT.TRAP 0x1 ;  /* 0x000000040000795c */ /* 0x000fe20000300000 */
.L_x_25:
[----:B-1----:R-:W-:Y:S05]  /*21e0*/  @P0 BRA `(.L_x_26) ;  /* 0x0000000000080947 */ /* 0x002fea0003800000 */
[----:B------:R-:W1:Y:S02]  /*21f0*/  SYNCS.PHASECHK.TRANS64.TRYWAIT P0, [UR12], R140 ;  /* 0x0000008cff0075a7 */ /* 0x000e64000800014c */
[----:B-1----:R-:W-:Y:S05]  /*2200*/  @!P0 BRA `(.L_x_27) ;  /* 0x0000007000f08947 */ /* 0x002fea0003800000 */
.L_x_26:
[----:B------:R-:W-:Y:S01]  /*2210*/  UIADD3 UR12, UR10, 0xc100, URZ ;  /* 0x0000c1000a0c7890 */ /* 0x000fe2000fffe03f */
[----:B------:R-:W-:Y:S01]  /*2220*/  WARPGROUP.ARRIVE ;  /* 0x00000000000079c5 */ /* 0x000fe20000000000 */
[----:B------:R-:W-:Y:S02]  /*2230*/  UISETP.NE.AND UP0, UPT, UR7, URZ, UPT ;  /* 0x0000003f0700728c */ /* 0x000fe4000bf05270 */
[----:B------:R-:W-:Y:S02]  /*2240*/  USHF.R.U32.HI UR12, URZ, 0x4, UR12 ;  /* 0x000000043f0c7899 */ /* 0x000fe4000801160c */
[----:B------:R-:W-:Y:S02]  /*2250*/  USEL UR8, UR8, URZ, !UP0 ;  /* 0x0000003f08087287 */ /* 0x000fe4000c000000 */
[----:B------:R-:W-:Y:S02]  /*2260*/  ULOP3.LUT UR12, UR12, 0x3fff, URZ, 0xc0, !UPT ;  /* 0x00003fff0c0c7892 */ /* 0x000fe4000f8ec03f */
[----:B------:R-:W-:-:S02]  /*2270*/  UISETP.NE.U32.AND UP0, UPT, UR8, URZ, UPT ;  /* 0x0000003f0800728c */ /* 0x000fc4000bf05070 */
[----:B------:R-:W-:Y:S02]  /*2280*/  ULOP3.LUT UR7, UR11, 0x10000, URZ, 0xfc, !UPT ;  /* 0x000100000b077892 */ /* 0x000fe4000f8efc3f */
[----:B------:R-:W-:Y:S02]  /*2290*/  ULOP3.LUT UR8, UR12, 0x10000, URZ, 0xfc, !UPT ;  /* 0x000100000c087892 */ /* 0x000fe4000f8efc3f */
[----:B------:R-:W-:Y:S02]  /*22a0*/  ULEA UR7, UR18, UR7, 0xa ;  /* 0x0000000712077291 */ /* 0x000fe4000f8e503f */
[----:B------:R-:W-:Y:S01]  /*22b0*/  ULEA UR8, UR18, UR8, 0xa ;  /* 0x0000000812087291 */ /* 0x000fe2000f8e503f */
[----:B------:R-:W-:Y:S01]  /*22c0*/  UMOV UR13, 0x40000040 ;  /* 0x40000040000d7882 */ /* 0x000fe20000000000 */
[----:B------:R-:W-:Y:S01]  /*22d0*/  UMOV UR15, 0x40000040 ;  /* 0x40000040000f7882 */ /* 0x000fe20000000000 */
[----:B------:R-:W-:Y:S02]  /*22e0*/  UIADD3 UR6, UR6, 0x4, URZ ;  /* 0x0000000406067890 */ /* 0x000fe4000fffe03f */
[----:B------:R-:W-:-:S02]  /*22f0*/  UMOV UR12, UR7 ;  /* 0x00000007000c7c82 */ /* 0x000fc40008000000 */
[----:B------:R-:W-:Y:S02]  /*2300*/  UMOV UR14, UR8 ;  /* 0x00000008000e7c82 */ /* 0x000fe40008000000 */
[----:B------:R-:W-:Y:S01]  /*2310*/  QGMMA.64x128x32.F32.E5M2.E5M2 R24, gdesc[UR12], R24, UP0 ;  /* 0x01e000000c1879f3 */ /* 0x000fe2000bf03818 */
[----:B------:R-:W-:Y:S02]  /*2320*/  UIADD3 UR12, UR7, 0x2, URZ ;  /* 0x00000002070c7890 */ /* 0x000fe4000fffe03f */
[----:B------:R-:W-:Y:S01]  /*2330*/  UIADD3 UR14, UR8, 0x2, URZ ;  /* 0x00000002080e7890 */ /* 0x000fe2000fffe03f */
[----:B------:R-:W-:Y:S01]  /*2340*/  UMOV UR13, 0x40000040 ;  /* 0x40000040000d7882 */ /* 0x000fe20000000000 */
[----:B------:R-:W-:Y:S01]  /*2350*/  UMOV UR15, 0x40000040 ;  /* 0x40000040000f7882 */ /* 0x000fe20000000000 */
[----:B------:R-:W-:-:S06]  /*2360*/  UISETP.NE.AND UP0, UPT, UR6, UR19, UPT ;  /* 0x000000130600728c */ /* 0x000fcc000bf05270 */
        /* <DEDUP_REMOVED lines=8> */
[----:B------:R-:W-:Y:S01]  /*23f0*/  UMOV UR13, 0x40000040 ;  /* 0x40000040000d7882 */ /* 0x000fe20000000000 */
[----:B------:R-:W-:Y:S01]  /*2400*/  UMOV UR15, 0x40000040 ;  /* 0x40000040000f7882 */ /* 0x000fe20000000000 */
[----:B------:R-:W-:-:S06]  /*2410*/  USEL UR7, URZ, 0x1, UP0 ;  /* 0x000000013f077887 */ /* 0x000fcc0008000000 */
[----:B------:R-:W-:Y:S01]  /*2420*/  ISETP.NE.AND P0, PT, RZ, UR7, PT ;  /* 0x00000007ff007c0c */ /* 0x000fe2000bf05270 */
[----:B------:R-:W-:Y:S03]  /*2430*/  QGMMA.64x128x32.F32.E5M2.E5M2 R24, gdesc[UR12], R24, gsb0 ;  /* 0x01e000000c1879f3 */ /* 0x000fe60008003818 */
[----:B------:R-:W-:-:S09]  /*2440*/  WARPGROUP.DEPBAR.LE gsb0, 0x1 ;  /* 0x00008000000079c5 */ /* 0x000fd20000010100 */
[----:B------:R-:W-:Y:S05]  /*2450*/  @!P0 BRA `(.L_x_28) ;  /* 0x0000000400088947 */ /* 0x000fea0003800000 */
[----:B------:R-:W-:Y:S02]  /*2460*/  WARPGROUP.DEPBAR.LE gsb0, 0x0 ;  /* 0x00008000000079c5 */ /* 0x000fe40000010000 */
[----:B------:R-:W-:-:S01]  /*2470*/  FADD R143, R24, R143 ;  /* 0x0000008f188f7221 */ /* 0x000fc20000000000 */
[----:B------:R-:W-:Y:S01]  /*2480*/  FADD R138, R25, R138 ;  /* 0x0000008a198a7221 */ /* 0x000fe20000000000 */
        /* <DEDUP_REMOVED lines=62> */
[----:B------:R-:W-:-:S06]  /*2870*/  UMOV UR6, URZ ;  /* 0x0000003f00067c82 */ /* 0x000fcc0008000000 */
.L_x_28:
[----:B------:R-:W-:Y:S05]  /*2880*/  @!P1 BRA `(.L_x_29) ;  /* 0x0000000000049947 */ /* 0x000fea0003800000 */
[----:B------:R-:W-:Y:S01]  /*2890*/  BPT.TRAP 0x1 ;  /* 0x000000040000795c */ /* 0x000fe20000300000 */
.L_x_29:
[----:B------:R-:W-:-:S13]  /*28a0*/  ISETP.NE.AND P0, PT, R6, RZ, PT ;  /* 0x000000ff0600720c */ /* 0x000fda0003f05270 */
[----:B01----:R-:W-:-:S05]  /*28b0*/  @P0 LEA R140, R13, UR10, 0x3 ;  /* 0x0000000a0d8c0c11 */ /* 0x003fca000f8e18ff */
[----:B------:R-:W-:-:S05]  /*28c0*/  @P0 VIADD R140, R140, 0x18 ;  /* 0x000000188c8c0836 */ /* 0x000fca0000000000 */
[----:B------:R-:W-:-:S04]  /*28d0*/  @P0 PRMT R140, R5, 0x654, R140 ;  /* 0x00000654058c0816 */ /* 0x000fc8000000008c */
[----:B------:R0:W-:Y:S01]  /*28e0*/  @P0 SYNCS.ARRIVE.TRANS64.RED.A1T0 RZ, [R140+URZ], RZ ;  /* 0x000000ff8cff09a7 */ /* 0x0001e2000810043f */
[----:B------:R-:W-:-:S13]  /*28f0*/  ISETP.GT.U32.AND P0, PT, R4, 0x1, PT ;  /* 0x000000010400780c */ /* 0x000fda0003f04070 */
[----:B0-----:R-:W-:Y:S05]  /*2900*/  @P0 BRA `(.L_x_30) ;  /* 0x0000000000040947 */ /* 0x001fea0003800000 */
[----:B------:R-:W-:Y:S01]  /*2910*/  BPT.TRAP 0x1 ;  /* 0x000000040000795c */ /* 0x000fe20000300000 */
.L_x_30:
[----:B------:R-:W-:Y:S01]  /*2920*/  UIADD3 UR18, UR18, 0x1, URZ ;  /* 0x0000000112127890 */ /* 0x000fe2000fffe03f */
[C---:B------:R-:W-:Y:S01]  /*2930*/  ISETP.GT.AND P1, PT, R12.reuse, 0x1, PT ;  /* 0x000000010c00780c */ /* 0x040fe20003f24270 */
[----:B------:R-:W-:Y:S02]  /*2940*/  VIADD R13, R13, 0x1 ;  /* 0x000000010d0d7836 */ /* 0x000fe40000000000 */
[----:B------:R-:W-:Y:S01]  /*2950*/  UISETP.NE.AND UP0, UPT, UR18, 0x3, UPT ;  /* 0x000000031200788c */ /* 0x000fe2000bf05270 */
[----:B------:R-:W-:Y:S02]  /*2960*/  VIADD R12, R12, 0xffffffff ;  /* 0xffffffff0c0c7836 */ /* 0x000fe40000000000 */
[C---:B------:R-:W-:Y:S01]  /*2970*/  ISETP.NE.AND P0, PT, R13.reuse, 0x3, PT ;  /* 0x000000030d00780c */ /* 0x040fe20003f05270 */
[----:B------:R-:W-:Y:S02]  /*2980*/  USEL UR8, URZ, 0x1, UP0 ;  /* 0x000000013f087887 */ /* 0x000fe40008000000 */
[----:B------:R-:W-:Y:S01]  /*2990*/  USEL UR18, UR18, URZ, UP0 ;  /* 0x0000003f12127287 */ /* 0x000fe20008000000 */
[----:B------:R-:W-:-:S03]  /*29a0*/  SEL R13, R13, RZ, P0 ;  /* 0x000000ff0d0d7207 */ /* 0x000fc60000000000 */
[----:B------:R-:W-:Y:S01]  /*29b0*/  LOP3.LUT R144, R144, UR8, RZ, 0x3c, !PT ;  /* 0x0000000890907c12 */ /* 0x000fe2000f8e3cff */
[----:B------:R-:W-:Y:S01]  /*29c0*/  UMOV UR8, 0x1 ;  /* 0x0000000100087882 */ /* 0x000fe20000000000 */
[----:B------:R-:W-:Y:S06]  /*29d0*/  @P1 BRA `(.L_x_31) ;  /* 0xfffffff400d41947 */ /* 0x000fec000383ffff */
.L_x_23:
[----:B------:R-:W-:Y:S01]  /*29e0*/  UISETP.NE.AND UP0, UPT, UR6, URZ, UPT ;  /* 0x0000003f0600728c */ /* 0x000fe2000bf05270 */
[----:B01----:R-:W0:Y:S03]  /*29f0*/  LDC R12, c[0x0][0x28c] ;  /* 0x0000a300ff0c7b82 */ /* 0x003e260000000800 */
[----:B------:R-:W-:-:S06]  /*2a00*/  USEL UR6, URZ, 0x1, !UP0 ;  /* 0x000000013f067887 */ /* 0x000fcc000c000000 */
[----:B------:R-:W-:Y:S02]  /*2a10*/  ISETP.NE.AND P0, PT, RZ, UR6, PT ;  /* 0x00000006ff007c0c */ /* 0x000fe4000bf05270 */
[----:B0-----:R-:W-:-:S11]  /*2a20*/  ISETP.GE.AND P1, PT, R12, 0x1, PT ;  /* 0x000000010c00780c */ /* 0x001fd60003f26270 */
[----:B------:R-:W-:Y:S05]  /*2a30*/  @!P0 BRA `(.L_x_32) ;  /* 0x0000000400048947 */ /* 0x000fea0003800000 */
[----:B------:R-:W-:Y:S02]  /*2a40*/  WARPGROUP.DEPBAR.LE gsb0, 0x0 ;  /* 0x00008000000079c5 */ /* 0x000fe40000010000 */
[----:B------:R-:W-:Y:S01]  /*2a50*/  FADD R143, R24, R143 ;  /* 0x0000008f188f7221 */ /* 0x000fe20000000000 */
        /* <DEDUP_REMOVED lines=62> */
[----:B------:R-:W-:-:S07]  /*2e40*/  FADD R16, R16, R87 ;  /* 0x0000005710107221 */ /* 0x000fce0000000000 */
.L_x_32:
[----:B------:R-:W-:Y:S02]  /*2e50*/  WARPGROUP.DEPBAR.LE gsb0, 0x0 ;  /* 0x00008000000079c5 */ /* 0x000fe40000010000 */
[----:B------:R-:W-:Y:S05]  /*2e60*/  @!P1 BRA `(.L_x_33) ;  /* 0x0000000000549947 */ /* 0x000fea0003800000 */
[----:B------:R-:W-:-:S13]  /*2e70*/  ISETP.NE.AND P0, PT, R142, 0x3, PT ;  /* 0x000000038e00780c */ /* 0x000fda0003f05270 */
[----:B------:R-:W-:Y:S05]  /*2e80*/  @!P0 BRA `(.L_x_34) ;  /* 0x0000000000048947 */ /* 0x000fea0003800000 */
[----:B------:R-:W-:Y:S01]  /*2e90*/  BPT.TRAP 0x1 ;  /* 0x000000040000795c */ /* 0x000fe20000300000 */
.L_x_34:
[----:B------:R-:W-:Y:S01]  /*2ea0*/  ISETP.NE.AND P0, PT, R6, RZ, PT ;  /* 0x000000ff0600720c */ /* 0x000fe20003f05270 */
[----:B------:R-:W-:Y:S01]  /*2eb0*/  BSSY B0, `(.L_x_35) ;  /* 0x000000e000007945 */ /* 0x000fe20003800000 */
[----:B------:R-:W-:-:S11]  /*2ec0*/  ISETP.GT.U32.AND P1, PT, R4, 0x1, PT ;  /* 0x000000010400780c */ /* 0x000fd60003f24070 */
[----:B------:R-:W-:Y:S05]  /*2ed0*/  @!P0 BRA `(.L_x_36) ;  /* 0x00000000002c8947 */ /* 0x000fea0003800000 */
[----:B------:R-:W-:-:S04]  /*2ee0*/  UISETP.LT.AND UP0, UPT, UR9, 0x1, UPT ;  /* 0x000000010900788c */ /* 0x000fc8000bf01270 */
[----:B------:R-:W-:-:S04]  /*2ef0*/  USEL UR8, UR9, 0x1, UP0 ;  /* 0x0000000109087887 */ /* 0x000fc80008000000 */
[----:B------:R-:W-:-:S04]  /*2f00*/  UIADD3 UR8, UR5, UR9, -UR8 ;  /* 0x0000000905087290 */ /* 0x000fc8000fffe808 */
[----:B------:R-:W-:-:S04]  /*2f10*/  UIMAD.WIDE.U32 UR6, UR8, -0x55555555, URZ ;  /* 0xaaaaaaab080678a5 */ /* 0x000fc8000f8e003f */
[----:B------:R-:W-:-:S04]  /*2f20*/  USHF.R.U32.HI UR6, URZ, 0x1, UR7 ;  /* 0x000000013f067899 */ /* 0x000fc80008011607 */
[----:B------:R-:W-:-:S04]  /*2f30*/  UIMAD UR8, UR6, -0x3, UR8 ;  /* 0xfffffffd060878a4 */ /* 0x000fc8000f8e0208 */
[----:B------:R-:W-:-:S04]  /*2f40*/  ULEA UR8, UR8, UR10, 0x3 ;  /* 0x0000000a08087291 */ /* 0x000fc8000f8e183f */
[----:B------:R-:W-:-:S06]  /*2f50*/  UIADD3 UR8, UR8, 0x18, URZ ;  /* 0x0000001808087890 */ /* 0x000fcc000fffe03f */
[----:B------:R-:W-:-:S05]  /*2f60*/  IMAD.U32 R12, RZ, RZ, UR8 ;  /* 0x00000008ff0c7e24 */ /* 0x000fca000f8e00ff */
[----:B------:R-:W-:-:S04]  /*2f70*/  PRMT R12, R5, 0x654, R12 ;  /* 0x00000654050c7816 */ /* 0x000fc8000000000c */
[----:B------:R0:W-:Y:S03]  /*2f80*/  SYNCS.ARRIVE.TRANS64.RED.A1T0 RZ, [R12+URZ], RZ ;  /* 0x000000ff0cff79a7 */ /* 0x0001e6000810043f */
.L_x_36:
[----:B------:R-:W-:Y:S05]  /*2f90*/  BSYNC B0 ;  /* 0x0000000000007941 */ /* 0x000fea0003800000 */
.L_x_35:
[----:B------:R-:W-:Y:S05]  /*2fa0*/  @P1 BRA `(.L_x_33) ;  /* 0x0000000000041947 */ /* 0x000fea0003800000 */
[----:B------:R-:W-:Y:S01]  /*2fb0*/  BPT.TRAP 0x1 ;  /* 0x000000040000795c */ /* 0x000fe20000300000 */
.L_x_33:
[----:B------:R-:W1:Y:S01]  /*2fc0*/  LDC R26, c[0x0][0x288] ;  /* 0x0000a200ff1a7b82 */ /* 0x000e620000000800 */
[--C-:B0-----:R-:W-:Y:S01]  /*2fd0*/  SHF.R.U32.HI R12, RZ, 0x2, R0.reuse ;  /* 0x00000002ff0c7819 */ /* 0x101fe20000011600 */
[----:B------:R-:W-:Y:S01]  /*2fe0*/  IMAD.SHL.U32 R29, R11, 0x80, RZ ;  /* 0x000000800b1d7824 */ /* 0x000fe200078e00ff */
[----:B------:R-:W-:Y:S01]  /*2ff0*/  SHF.R.U32.HI R25, RZ, 0x7, R0 ;  /* 0x00000007ff197819 */ /* 0x000fe20000011600 */
[----:B------:R-:W-:Y:S01]  /*3000*/  UIADD3 UR5, UR9, UR5, URZ ;  /* 0x0000000509057290 */ /* 0x000fe2000fffe03f */
[----:B------:R-:W-:Y:S01]  /*3010*/  LOP3.LUT R13, R12, 0x7, RZ, 0xc0, !PT ;  /* 0x000000070c0d7812 */ /* 0x000fe200078ec0ff */
[----:B------:R-:W-:Y:S01]  /*3020*/  IMAD.SHL.U32 R31, R10, 0x80, RZ ;  /* 0x000000800a1f7824 */ /* 0x000fe200078e00ff */
[----:B------:R-:W-:Y:S01]  /*3030*/  LOP3.LUT R12, R25, 0x1, RZ, 0xc0, !PT ;  /* 0x00000001190c7812 */ /* 0x000fe200078ec0ff */
[----:B------:R-:W-:Y:S01]  /*3040*/  UISETP.GT.U32.AND UP0, UPT, UR5, 0x2, UPT ;  /* 0x000000020500788c */ /* 0x000fe2000bf04070 */
[----:B------:R-:W-:Y:S01]  /*3050*/  LOP3.LUT R24, R0, 0x60, RZ, 0xc0, !PT ;  /* 0x0000006000187812 */ /* 0x000fe200078ec0ff */
[----:B------:R-:W-:Y:S01]  /*3060*/  ULDC UR12, c[0x0][0x284] ;  /* 0x0000a100000c7ab9 */ /* 0x000fe20000000800 */
[----:B------:R-:W-:Y:S01]  /*3070*/  UISETP.GE.U32.AND UP1, UPT, UR9, 0x3, UPT ;  /* 0x000000030900788c */ /* 0x000fe2000bf26070 */
[----:B------:R-:W-:Y:S01]  /*3080*/  IMAD.SHL.U32 R30, R12, 0x40, RZ ;  /* 0x000000400c1e7824 */ /* 0x000fe200078e00ff */
[----:B------:R-:W-:Y:S01]  /*3090*/  SHF.R.U32.HI R28, RZ, 0x1, R24 ;  /* 0x00000001ff1c7819 */ /* 0x000fe20000011618 */
[----:B------:R-:W-:Y:S01]  /*30a0*/  UISETP.LT.U32.AND UP0, UPT, UR9, 0x3, UP0 ;  /* 0x000000030900788c */ /* 0x000fe20008701070 */
[----:B------:R-:W-:Y:S01]  /*30b0*/  LOP3.LUT R24, R0, 0x3, RZ, 0xc0, !PT ;  /* 0x0000000300187812 */ /* 0x000fe200078ec0ff */
[----:B------:R-:W-:Y:S01]  /*30c0*/  UIMAD.WIDE.U32 UR6, UR5, -0x55555555, URZ ;  /* 0xaaaaaaab050678a5 */ /* 0x000fe2000f8e003f */
[--C-:B------:R-:W-:Y:S01]  /*30d0*/  IADD3 R25, RZ, -R28, -R13.reuse ;  /* 0x8000001cff197210 */ /* 0x100fe20007ffe80d */
[----:B------:R-:W-:Y:S01]  /*30e0*/  USEL UR8, URZ, 0x1, !UP0 ;  /* 0x000000013f087887 */ /* 0x000fe2000c000000 */
[----:B------:R-:W-:Y:S01]  /*30f0*/  LOP3.LUT R13, R30, 0x40, R13, 0xe2, !PT ;  /* 0x000000401e0d7812 */ /* 0x000fe200078ee20d */
[----:B------:R-:W-:Y:S01]  /*3100*/  ULDC.64 UR10, c[0x0][0x5d0] ;  /* 0x00017400000a7ab9 */ /* 0x000fe20000000a00 */
[----:B------:R-:W-:Y:S01]  /*3110*/  SHF.R.S32.HI R34, RZ, 0x1f, R7 ;  /* 0x0000001fff227819 */ /* 0x000fe20000011407 */
[----:B------:R-:W-:Y:S01]  /*3120*/  IMAD R12, R12, -0x40, R25 ;  /* 0xffffffc00c0c7824 */ /* 0x000fe200078e0219 */
[----:B------:R-:W-:Y:S01]  /*3130*/  USHF.R.U32.HI UR6, URZ, 0x1, UR7 ;  /* 0x000000013f067899 */ /* 0x000fe20008011607 */
[----:B-1----:R-:W-:Y:S01]  /*3140*/  IMAD R30, R24, -0x2, R26 ;  /* 0xfffffffe181e7824 */ /* 0x002fe200078e021a */
[----:B------:R-:W-:Y:S01]  /*3150*/  ISETP.GE.AND P0, PT, R29, R26, PT ;  /* 0x0000001a1d00720c */ /* 0x000fe20003f06270 */
[----:B------:R-:W-:Y:S01]  /*3160*/  IMAD.SHL.U32 R24, R0, 0x2, RZ ;  /* 0x0000000200187824 */ /* 0x000fe200078e00ff */
[----:B------:R-:W-:Y:S01]  /*3170*/  ULOP3.LUT UR4, UR4, UR8, URZ, 0x3c, !UPT ;  /* 0x0000000804047292 */ /* 0x000fe2000f8e3c3f */
[----:B------:R-:W-:Y:S01]  /*3180*/  IMAD R32, R34, UR10, RZ ;  /* 0x0000000a22207c24 */ /* 0x000fe2000f8e02ff */
[----:B------:R-:W-:Y:S01]  /*3190*/  ISETP.GE.OR P0, PT, R31, UR12, P0 ;  /* 0x0000000c1f007c0c */ /* 0x000fe20008706670 */
[----:B------:R-:W-:Y:S01]  /*31a0*/  IMAD.WIDE R26, R10, 0x80, RZ ;  /* 0x000000800a1a7825 */ /* 0x000fe200078e02ff */
[----:B------:R-:W-:Y:S01]  /*31b0*/  LOP3.LUT R24, R29, 0x6, R24, 0xf8, !PT ;  /* 0x000000061d187812 */ /* 0x000fe200078ef818 */
[----:B------:R-:W-:Y:S01]  /*31c0*/  UIMAD UR5, UR6, -0x3, UR5 ;  /* 0xfffffffd060578a4 */ /* 0x000fe2000f8e0205 */
[----:B------:R-:W-:Y:S01]  /*31d0*/  IADD3 R36, -R31, UR12, R12 ;  /* 0x0000000c1f247c10 */ /* 0x000fe2000fffe10c */
[----:B------:R-:W-:Y:S01]  /*31e0*/  IMAD R33, R7, UR11, R32 ;  /* 0x0000000b07217c24 */ /* 0x000fe2000f8e0220 */
[----:B------:R-:W-:Y:S01]  /*31f0*/  SHF.R.S32.HI R25, RZ, 0x1f, R24 ;  /* 0x0000001fff197819 */ /* 0x000fe20000011418 */
[----:B------:R-:W-:Y:S01]  /*3200*/  @UP1 ULOP3.LUT UR4, UR4, 0x1, UR6, 0x78, !UPT ;  /* 0x0000000104041892 */ /* 0x000fe2000f8e7806 */
[----:B------:R-:W-:Y:S01]  /*3210*/  LOP3.LUT R35, R26, R13, R28, 0xfe, !PT ;  /* 0x0000000d1a237212 */ /* 0x000fe200078efe1c */
[----:B------:R-:W-:-:S02]  /*3220*/  IMAD.IADD R29, R30, 0x1, -R29 ;  /* 0x000000011e1d7824 */ /* 0x000fc400078e0a1d */
[----:B------:R-:W-:-:S04]  /*3230*/  IMAD.WIDE.U32 R10, R7, UR10, R24 ;  /* 0x0000000a070a7c25 */ /* 0x000fc8000f8e0018 */
[----:B------:R-:W-:Y:S02]  /*3240*/  IMAD.IADD R11, R11, 0x1, R33 ;  /* 0x000000010b0b7824 */ /* 0x000fe400078e0221 */
[----:B------:R-:W-:Y:S01]  /*3250*/  IMAD.MOV.U32 R28, RZ, RZ, -0x1 ;  /* 0xffffffffff1c7424 */ /* 0x000fe200078e00ff */
[----:B------:R-:W-:Y:S06]  /*3260*/  @P0 BRA `(.L_x_37) ;  /* 0x0000004400a40947 */ /* 0x000fec0003800000 */
[----:B------:R-:W0:Y:S01]  /*3270*/  LDC.64 R32, c[0x0][0x5c8] ;  /* 0x00017200ff207b82 */ /* 0x000e220000000a00 */
[----:B------:R-:W-:Y:S01]  /*3280*/  ULDC.64 UR6, c[0x0][0x5c0] ;  /* 0x0001700000067ab9 */ /* 0x000fe20000000a00 */
[----:B------:R-:W-:Y:S01]  /*3290*/  BSSY B0, `(.L_x_37) ;  /* 0x0000466000007945 */ /* 0x000fe20003800000 */
[-C--:B0-----:R-:W-:Y:S02]  /*32a0*/  IMAD R12, R27, R32.reuse, RZ ;  /* 0x000000201b0c7224 */ /* 0x081fe400078e02ff */
[----:B------:R-:W-:-:S04]  /*32b0*/  IMAD.WIDE.U32 R10, R35, R32, R10 ;  /* 0x00000020230a7225 */ /* 0x000fc800078e000a */
[----:B------:R-:W-:Y:S01]  /*32c0*/  IMAD R31, R35, R33, R12 ;  /* 0x00000021231f7224 */ /* 0x000fe200078e020c */
[----:B------:R-:W-:Y:S02]  /*32d0*/  LEA R13, P0, R32, R10, 0x3 ;  /* 0x0000000a200d7211 */ /* 0x000fe400078018ff */
[----:B------:R-:W-:Y:S01]  /*32e0*/  IADD3 R12, P1, R10, UR6, RZ ;  /* 0x000000060a0c7c10 */ /* 0x000fe2000ff3e0ff */
[----:B------:R-:W-:Y:S01]  /*32f0*/  IMAD.IADD R31, R11, 0x1, R31 ;  /* 0x000000010b1f7824 */ /* 0x000fe200078e021f */
[----:B------:R-:W-:-:S04]  /*3300*/  IADD3 R10, P3, R13, UR6, RZ ;  /* 0x000000060d0a7c10 */ /* 0x000fc8000ff7e0ff */
[----:B------:R-:W-:Y:S02]  /*3310*/  LEA.HI.X R11, R32, R31, R33, 0x3, P0 ;  /* 0x0000001f200b7211 */ /* 0x000fe400000f1c21 */
[----:B---3-5:R-:W-:Y:S02]  /*3320*/  FSETP.NEU.AND P0, PT, R9, RZ, PT ;  /* 0x000000ff0900720b */ /* 0x028fe40003f0d000 */
[----:B------:R-:W-:Y:S02]  /*3330*/  IADD3.X R13, R31, UR7, RZ, P1, !PT ;  /* 0x000000071f0d7c10 */ /* 0x000fe40008ffe4ff */
[----:B------:R-:W-:-:S09]  /*3340*/  IADD3.X R11, R11, UR7, RZ, P3, !PT ;  /* 0x000000070b0b7c10 */ /* 0x000fd20009ffe4ff */
[----:B------:R-:W-:Y:S05]  /*3350*/  @!P0 BRA `(.L_x_38) ;  /* 0x00000034005c8947 */ /* 0x000fea0003800000 */
[----:B------:R-:W-:Y:S01]  /*3360*/  ULDC.64 UR6, c[0x0][0x5b8] ;  /* 0x00016e0000067ab9 */ /* 0x000fe20000000a00 */
[----:B------:R-:W-:Y:S01]  /*3370*/  ISETP.GE.AND P0, PT, R36, 0x1, PT ;  /* 0x000000012400780c */ /* 0x000fe20003f06270 */
[----:B------:R-:W-:Y:S01]  /*3380*/  IMAD R32, R34, UR6, RZ ;  /* 0x0000000622207c24 */ /* 0x000fe2000f8e02ff */
[----:B------:R-:W-:Y:S01]  /*3390*/  ULDC.64 UR10, c[0x0][0x5a8] ;  /* 0x00016a00000a7ab9 */ /* 0x000fe20000000a00 */
[----:B------:R-:W-:Y:S01]  /*33a0*/  IMAD.WIDE.U32 R30, R7, UR6, R24 ;  /* 0x00000006071e7c25 */ /* 0x000fe2000f8e0018 */
[----:B------:R-:W-:Y:S01]  /*33b0*/  ISETP.LT.OR P4, PT, R29, 0x1, !P0 ;  /* 0x000000011d00780c */ /* 0x000fe20004781670 */
[----:B------:R-:W-:Y:S02]  /*33c0*/  BSSY B1, `(.L_x_39) ;  /* 0x000000c000017945 */ /* 0x000fe40003800000 */
[----:B------:R-:W-:Y:S01]  /*33d0*/  IMAD R7, R7, UR7, R32 ;  /* 0x0000000707077c24 */ /* 0x000fe2000f8e0220 */
[----:B------:R-:W-:-:S03]  /*33e0*/  ULDC.64 UR6, c[0x0][0x5b0] ;  /* 0x00016c0000067ab9 */ /* 0x000fc60000000a00 */
[----:B------:R-:W-:Y:S02]  /*33f0*/  IMAD.IADD R31, R31, 0x1, R7 ;  /* 0x000000011f1f7824 */ /* 0x000fe400078e0207 */
[----:B------:R-:W-:Y:S02]  /*3400*/  IMAD R7, R27, UR6, RZ ;  /* 0x000000061b077c24 */ /* 0x000fe4000f8e02ff */
[----:B------:R-:W-:-:S04]  /*3410*/  IMAD.WIDE.U32 R24, R35, UR6, R30 ;  /* 0x0000000623187c25 */ /* 0x000fc8000f8e001e */
[----:B------:R-:W-:Y:S01]  /*3420*/  IMAD R7, R35, UR7, R7 ;  /* 0x0000000723077c24 */ /* 0x000fe2000f8e0207 */
[----:B------:R-:W-:-:S04]  /*3430*/  IADD3 R24, P1, R24, UR10, RZ ;  /* 0x0000000a18187c10 */ /* 0x000fc8000ff3e0ff */
[--C-:B------:R-:W-:Y:S02]  /*3440*/  IADD3.X R25, R25, UR11, R7.reuse, P1, !PT ;  /* 0x0000000b19197c10 */ /* 0x100fe40008ffe407 */
[----:B------:R-:W-:Y:S01]  /*3450*/  PRMT R7, RZ, 0x7610, R7 ;  /* 0x00007610ff077816 */ /* 0x000fe20000000007 */
[----:B------:R-:W-:Y:S06]  /*3460*/  @P4 BRA `(.L_x_40) ;  /* 0x0000000000044947 */ /* 0x000fec0003800000 */
[----:B------:R0:W5:Y:S02]  /*3470*/  LDG.E.U8 R7, desc[UR16][R24.64] ;  /* 0x0000001018077981 */ /* 0x000164000c1e1100 */
.L_x_40:
[----:B------:R-:W-:Y:S05]  /*3480*/  BSYNC B1 ;  /* 0x0000000000017941 */ /* 0x000fea0003800000 */
.L_x_39:
[----:B-----5:R-:W-:Y:S01]  /*3490*/  LOP3.LUT R7, R7, 0xff, RZ, 0xc0, !PT ;  /* 0x000000ff07077812 */ /* 0x020fe200078ec0ff */
[----:B------:R-:W-:Y:S01]  /*34a0*/  BSSY B1, `(.L_x_41) ;  /* 0x000000b000017945 */ /* 0x000fe20003800000 */
[----:B------:R-:W-:Y:S02]  /*34b0*/  ISETP.LT.OR P3, PT, R29, 0x2, !P0 ;  /* 0x000000021d00780c */ /* 0x000fe40004761670 */
[----:B------:R-:W-:-:S05]  /*34c0*/  F2FP.F16.E5M2.UNPACK_B R7, R7 ;  /* 0x00000007ff07723e */ /* 0x000fca00020004ff */
[----:B------:R-:W-:Y:S01]  /*34d0*/  HADD2.F32 R32, -RZ, R7.H0_H0 ;  /* 0x20000007ff207230 */ /* 0x000fe20000004100 */
[----:B------:R-:W-:-:S04]  /*34e0*/  PRMT R7, RZ, 0x7610, R7 ;  /* 0x00007610ff077816 */ /* 0x000fc80000000007 */
[----:B------:R-:W-:-:S04]  /*34f0*/  FMUL R32, R32, R9 ;  /* 0x0000000920207220 */ /* 0x000fc80000400000 */
[----:B--2---:R-:W-:-:S05]  /*3500*/  FFMA R32, R143, R8, R32 ;  /* 0x000000088f207223 */ /* 0x004fca0000000020 */
[----:B------:R-:W-:-:S05]  /*3510*/  F2FP.SATFINITE.E5M2.F32.PACK_AB_MERGE_C R33, RZ, R32, RZ ;  /* 0x00000020ff21723e */ /* 0x000fca00048060ff */
[----:B------:R1:W-:Y:S01]  /*3520*/  @!P4 STG.E.U8 desc[UR16][R12.64], R33 ;  /* 0x000000210c00c986 */ /* 0x0003e2000c101110 */
[----:B------:R-:W-:Y:S05]  /*3530*/  @P3 BRA `(.L_x_42) ;  /* 0x0000000000043947 */ /* 0x000fea0003800000 */
[----:B------:R2:W5:Y:S02]  /*3540*/  LDG.E.U8 R7, desc[UR16][R24.64+0x1] ;  /* 0x0000011018077981 */ /* 0x000564000c1e1100 */
.L_x_42:
[----:B------:R-:W-:Y:S05]  /*3550*/  BSYNC B1 ;  /* 0x0000000000017941 */ /* 0x000fea0003800000 */
.L_x_41:
[----:B-----5:R-:W-:Y:S01]  /*3560*/  LOP3.LUT R7, R7, 0xff, RZ, 0xc0, !PT ;  /* 0x000000ff07077812 */ /* 0x020fe200078ec0ff */
[----:B------:R-:W-:Y:S01]  /*3570*/  BSSY B1, `(.L_x_43) ;  /* 0x0000013000017945 */ /* 0x000fe20003800000 */
[----:B-1----:R-:W-:Y:S02]  /*3580*/  IADD3 R33, P1, R35, 0x8, RZ ;  /* 0x0000000823217810 */ /* 0x002fe40007f3e0ff */
[----:B------:R-:W-:-:S03]  /*3590*/  F2FP.F16.E5M2.UNPACK_B R7, R7 ;  /* 0x00000007ff07723e */ /* 0x000fc600020004ff */
[----:B------:R-:W-:Y:S01]  /*35a0*/  IMAD.X R27, RZ, RZ, R27, P1 ;  /* 0x000000ffff1b7224 */ /* 0x000fe200008e061b */
[----:B------:R-:W-:Y:S01]  /*35b0*/  ISETP.GE.AND P1, PT, R36, 0x9, PT ;  /* 0x000000092400780c */ /* 0x000fe20003f26270 */
[----:B------:R-:W-:Y:S02]  /*35c0*/  HADD2.F32 R26, -RZ, R7.H0_H0 ;  /* 0x20000007ff1a7230 */ /* 0x000fe40000004100 */
[----:B------:R-:W-:Y:S01]  /*35d0*/  IMAD.WIDE.U32 R30, R33, UR6, R30 ;  /* 0x00000006211e7c25 */ /* 0x000fe2000f8e001e */
[----:B------:R-:W-:-:S03]  /*35e0*/  ISETP.LT.OR P5, PT, R29, 0x1, !P1 ;  /* 0x000000011d00780c */ /* 0x000fc60004fa1670 */
[----:B------:R-:W-:Y:S01]  /*35f0*/  FMUL R7, R26, R9 ;  /* 0x000000091a077220 */ /* 0x000fe20000400000 */
[----:B------:R-:W-:-:S03]  /*3600*/  IMAD R26, R27, UR6, RZ ;  /* 0x000000061b1a7c24 */ /* 0x000fc6000f8e02ff */
[----:B------:R-:W-:Y:S01]  /*3610*/  FFMA R7, R138, R8, R7 ;  /* 0x000000088a077223 */ /* 0x000fe20000000007 */
[----:B------:R-:W-:Y:S01]  /*3620*/  IMAD R33, R33, UR7, R26 ;  /* 0x0000000721217c24 */ /* 0x000fe2000f8e021a */
[----:B------:R-:W-:-:S03]  /*3630*/  IADD3 R26, P4, R30, UR10, RZ ;  /* 0x0000000a1e1a7c10 */ /* 0x000fc6000ff9e0ff */
[----:B------:R-:W-:Y:S02]  /*3640*/  F2FP.SATFINITE.E5M2.F32.PACK_AB_MERGE_C R35, RZ, R7, RZ ;  /* 0x00000007ff23723e */ /* 0x000fe400048060ff */
[----:B------:R-:W-:Y:S02]  /*3650*/  IADD3.X R27, R31, UR11, R33, P4, !PT ;  /* 0x0000000b1f1b7c10 */ /* 0x000fe4000a7fe421 */
[----:B------:R-:W-:Y:S01]  /*3660*/  PRMT R7, RZ, 0x7610, R7 ;  /* 0x00007610ff077816 */ /* 0x000fe20000000007 */
[----:B------:R1:W-:Y:S01]  /*3670*/  @!P3 STG.E.U8 desc[UR16][R12.64+0x1], R35 ;  /* 0x000001230c00b986 */ /* 0x0003e2000c101110 */
[----:B------:R-:W-:Y:S05]  /*3680*/  @P5 BRA `(.L_x_44) ;  /* 0x0000000000045947 */ /* 0x000fea0003800000 */
[----:B------:R3:W5:Y:S02]  /*3690*/  LDG.E.U8 R7, desc[UR16][R26.64] ;  /* 0x000000101a077981 */ /* 0x000764000c1e1100 */
.L_x_44:
[----:B------:R-:W-:Y:S05]  /*36a0*/  BSYNC B1 ;  /* 0x0000000000017941 */ /* 0x000fea0003800000 */
.L_x_43:
[----:B-----5:R-:W-:Y:S01]  /*36b0*/  LOP3.LUT R7, R7, 0xff, RZ, 0xc0, !PT ;  /* 0x000000ff07077812 */ /* 0x020fe200078ec0ff */
[----:B------:R-:W-:Y:S01]  /*36c0*/  BSSY B1, `(.L_x_45) ;  /* 0x000000b000017945 */ /* 0x000fe20003800000 */
[----:B------:R-:W-:Y:S02]  /*36d0*/  ISETP.LT.OR P3, PT, R29, 0x2, !P1 ;  /* 0x000000021d00780c */ /* 0x000fe40004f61670 */
[----:B------:R-:W-:-:S05]  /*36e0*/  F2FP.F16.E5M2.UNPACK_B R7, R7 ;  /* 0x00000007ff07723e */ /* 0x000fca00020004ff */
[----:B------:R-:W-:Y:S01]  /*36f0*/  HADD2.F32 R30, -RZ, R7.H0_H0 ;  /* 0x20000007ff1e7230 */ /* 0x000fe20000004100 */
[----:B------:R-:W-:-:S04]  /*3700*/  PRMT R7, RZ, 0x7610, R7 ;  /* 0x00007610ff077816 */ /* 0x000fc80000000007 */
[----:B------:R-:W-:-:S04]  /*3710*/  FMUL R30, R30, R9 ;  /* 0x000000091e1e7220 */ /* 0x000fc80000400000 */
[----:B------:R-:W-:-:S05]  /*3720*/  FFMA R30, R141, R8, R30 ;  /* 0x000000088d1e7223 */ /* 0x000fca000000001e */
[----:B------:R-:W-:-:S05]  /*3730*/  F2FP.SATFINITE.E5M2.F32.PACK_AB_MERGE_C R31, RZ, R30, RZ ;  /* 0x0000001eff1f723e */ /* 0x000fca00048060ff */
[----:B------:R4:W-:Y:S01]  /*3740*/  @!P5 STG.E.U8 desc[UR16][R10.64], R31 ;  /* 0x0000001f0a00d986 */ /* 0x0009e2000c101110 */
[----:B------:R-:W-:Y:S05]  /*3750*/  @P3 BRA `(.L_x_46) ;  /* 0x0000000000043947 */ /* 0x000fea0003800000 */
[----:B------:R0:W5:Y:S02]  /*3760*/  LDG.E.U8 R7, desc[UR16][R26.64+0x1] ;  /* 0x000001101a077981 */ /* 0x000164000c1e1100 */
.L_x_46:
[----:B------:R-:W-:Y:S05]  /*3770*/  BSYNC B1 ;  /* 0x0000000000017941 */ /* 0x000fea0003800000 */
.L_x_45:
[----:B-----5:R-:W-:Y:S01]  /*3780*/  LOP3.LUT R7, R7, 0xff, RZ, 0xc0, !PT ;  /* 0x000000ff07077812 */ /* 0x020fe200078ec0ff */
[----:B------:R-:W-:Y:S01]  /*3790*/  BSSY B1, `(.L_x_47) ;  /* 0x000000b000017945 */ /* 0x000fe20003800000 */
[----:B------:R-:W-:Y:S02]  /*37a0*/  ISETP.LT.OR P4, PT, R29, 0x9, !P0 ;  /* 0x000000091d00780c */ /* 0x000fe40004781670 */
[----:B------:R-:W-:-:S05]  /*37b0*/  F2FP.F16.E5M2.UNPACK_B R7, R7 ;  /* 0x00000007ff07723e */ /* 0x000fca00020004ff */
[----:B------:R-:W-:-:S05]  /*37c0*/  HADD2.F32 R30, -RZ, R7.H0_H0 ;  /* 0x20000007ff1e7230 */ /* 0x000fca0000004100 */
[----:B------:R-:W-:-:S04]  /*37d0*/  FMUL R7, R30, R9 ;  /* 0x000000091e077220 */ /* 0x000fc80000400000 */
[----:B------:R-:W-:-:S05]  /*37e0*/  FFMA R7, R136, R8, R7 ;  /* 0x0000000888077223 */ /* 0x000fca0000000007 */
[----:B----4-:R-:W-:Y:S02]  /*37f0*/  F2FP.SATFINITE.E5M2.F32.PACK_AB_MERGE_C R31, RZ, R7, RZ ;  /* 0x00000007ff1f723e */ /* 0x010fe400048060ff */
[----:B------:R-:W-:-:S03]  /*3800*/  PRMT R7, RZ, 0x7610, R7 ;  /* 0x00007610ff077816 */ /* 0x000fc60000000007 */
[----:B------:R4:W-:Y:S01]  /*3810*/  @!P3 STG.E.U8 desc[UR16][R10.64+0x1], R31 ;  /* 0x0000011f0a00b986 */ /* 0x0009e2000c101110 */
[----:B------:R-:W-:Y:S05]  /*3820*/  @P4 BRA `(.L_x_48) ;  /* 0x0000000000044947 */ /* 0x000fea0003800000 */
[----:B------:R0:W5:Y:S02]  /*3830*/  LDG.E.U8 R7, desc[UR16][R24.64+0x8] ;  /* 0x0000081018077981 */ /* 0x000164000c1e1100 */
.L_x_48:
[----:B------:R-:W-:Y:S05]  /*3840*/  BSYNC B1 ;  /* 0x0000000000017941 */ /* 0x000fea0003800000 */
.L_x_47:
        /* <DEDUP_REMOVED lines=8> */
[----:B----4-:R-:W-:-:S05]  /*38d0*/  F2FP.SATFINITE.E5M2.F32.PACK_AB_MERGE_C R31, RZ, R30, RZ ;  /* 0x0000001eff1f723e */ /* 0x010fca00048060ff */
[----:B------:R4:W-:Y:S01]  /*38e0*/  @!P4 STG.E.U8 desc[UR16][R12.64+0x8], R31 ;  /* 0x0000081f0c00c986 */ /* 0x0009e2000c101110 */
[----:B------:R-:W-:Y:S05]  /*38f0*/  @P3 BRA `(.L_x_50) ;  /* 0x0000000000043947 */ /* 0x000fea0003800000 */
[----:B------:R0:W5:Y:S02]  /*3900*/  LDG.E.U8 R7, desc[UR16][R24.64+0x9] ;  /* 0x0000091018077981 */ /* 0x000164000c1e1100 */
.L_x_50:
[----:B------:R-:W-:Y:S05]  /*3910*/  BSYNC B1 ;  /* 0x0000000000017941 */ /* 0x000fea0003800000 */
.L_x_49:
        /* <DEDUP_REMOVED lines=12> */
.L_x_52:
[----:B------:R-:W-:Y:S05]  /*39e0*/  BSYNC B1 ;  /* 0x0000000000017941 */ /* 0x000fea0003800000 */
.L_x_51:
        /* <DEDUP_REMOVED lines=12> */
.L_x_54:
[----:B------:R-:W-:Y:S05]  /*3ab0*/  BSYNC B1 ;  /* 0x0000000000017941 */ /* 0x000fea0003800000 */
.L_x_53:
        /* <DEDUP_REMOVED lines=12> */
.L_x_56:
[----:B------:R-:W-:Y:S05]  /*3b80*/  BSYNC B1 ;  /* 0x0000000000017941 */ /* 0x000fea0003800000 */
.L_x_55:
        /* <DEDUP_REMOVED lines=12> */
.L_x_58:
[----:B------:R-:W-:Y:S05]  /*3c50*/  BSYNC B1 ;  /* 0x0000000000017941 */ /* 0x000fea0003800000 */
.L_x_57:
        /* <DEDUP_REMOVED lines=12> */
.L_x_60:
[----:B------:R-:W-:Y:S05]  /*3d20*/  BSYNC B1 ;  /* 0x0000000000017941 */ /* 0x000fea0003800000 */
.L_x_59:
        /* <DEDUP_REMOVED lines=12> */
.L_x_62:
[----:B------:R-:W-:Y:S05]  /*3df0*/  BSYNC B1 ;  /* 0x0000000000017941 */ /* 0x000fea0003800000 */
.L_x_61:
        /* <DEDUP_REMOVED lines=12> */
.L_x_64:
[----:B------:R-:W-:Y:S05]  /*3ec0*/  BSYNC B1 ;  /* 0x0000000000017941 */ /* 0x000fea0003800000 */
.L_x_63:
        /* <DEDUP_REMOVED lines=12> */
.L_x_66:
[----:B------:R-:W-:Y:S05]  /*3f90*/  BSYNC B1 ;  /* 0x0000000000017941 */ /* 0x000fea0003800000 */
.L_x_65:
        /* <DEDUP_REMOVED lines=12> */
.L_x_68:
[----:B------:R-:W-:Y:S05]  /*4060*/  BSYNC B1 ;  /* 0x0000000000017941 */ /* 0x000fea0003800000 */
.L_x_67:
        /* <DEDUP_REMOVED lines=12> */
.L_x_70:
[----:B------:R-:W-:Y:S05]  /*4130*/  BSYNC B1 ;  /* 0x0000000000017941 */ /* 0x000fea0003800000 */
.L_x_69:
        /* <DEDUP_REMOVED lines=12> */
.L_x_72:
[----:B------:R-:W-:Y:S05]  /*4200*/  BSYNC B1 ;  /* 0x0000000000017941 */ /* 0x000fea0003800000 */
.L_x_71:
        /* <DEDUP_REMOVED lines=12> */
.L_x_74:
[----:B------:R-:W-:Y:S05]  /*42d0*/  BSYNC B1 ;  /* 0x0000000000017941 */ /* 0x000fea0003800000 */
.L_x_73:
        /* <DEDUP_REMOVED lines=12> */
.L_x_76:
[----:B------:R-:W-:Y:S05]  /*43a0*/  BSYNC B1 ;  /* 0x0000000000017941 */ /* 0x000fea0003800000 */
.L_x_75:
        /* <DEDUP_REMOVED lines=12> */
.L_x_78:
[----:B------:R-:W-:Y:S05]  /*4470*/  BSYNC B1 ;  /* 0x0000000000017941 */ /* 0x000fea0003800000 */
.L_x_77:
        /* <DEDUP_REMOVED lines=12> */
.L_x_80:
[----:B------:R-:W-:Y:S05]  /*4540*/  BSYNC B1 ;  /* 0x0000000000017941 */ /* 0x000fea0003800000 */
.L_x_79:
        /* <DEDUP_REMOVED lines=12> */
.L_x_82:
[----:B------:R-:W-:Y:S05]  /*4610*/  BSYNC B1 ;  /* 0x0000000000017941 */ /* 0x000fea0003800000 */
.L_x_81:
        /* <DEDUP_REMOVED lines=12> */
.L_x_84:
[----:B------:R-:W-:Y:S05]  /*46e0*/  BSYNC B1 ;  /* 0x0000000000017941 */ /* 0x000fea0003800000 */
.L_x_83:
        /* <DEDUP_REMOVED lines=12> */
.L_x_86:
[----:B------:R-:W-:Y:S05]  /*47b0*/  BSYNC B1 ;  /* 0x0000000000017941 */ /* 0x000fea0003800000 */
.L_x_85:
        /* <DEDUP_REMOVED lines=12> */
.L_x_88:
[----:B------:R-:W-:Y:S05]  /*4880*/  BSYNC B1 ;  /* 0x0000000000017941 */ /* 0x000fea0003800000 */
.L_x_87:
        /* <DEDUP_REMOVED lines=12> */
.L_x_90:
[----:B------:R-:W-:Y:S05]  /*4950*/  BSYNC B1 ;  /* 0x0000000000017941 */ /* 0x000fea0003800000 */
.L_x_89:
        /* <DEDUP_REMOVED lines=12> */
.L_x_92:
[----:B------:R-:W-:Y:S05]  /*4a20*/  BSYNC B1 ;  /* 0x0000000000017941 */ /* 0x000fea0003800000 */
.L_x_91:
        /* <DEDUP_REMOVED lines=12> */
.L_x_94:
[----:B------:R-:W-:Y:S05]  /*4af0*/  BSYNC B1 ;  /* 0x0000000000017941 */ /* 0x000fea0003800000 */
.L_x_93:
        /* <DEDUP_REMOVED lines=12> */
.L_x_96:
[----:B------:R-:W-:Y:S05]  /*4bc0*/  BSYNC B1 ;  /* 0x0000000000017941 */ /* 0x000fea0003800000 */
.L_x_95:
        /* <DEDUP_REMOVED lines=12> */
.L_x_98:
[----:B------:R-:W-:Y:S05]  /*4c90*/  BSYNC B1 ;  /* 0x0000000000017941 */ /* 0x000fea0003800000 */
.L_x_97:
        /* <DEDUP_REMOVED lines=12> */
.L_x_100:
[----:B------:R-:W-:Y:S05]  /*4d60*/  BSYNC B1 ;  /* 0x0000000000017941 */ /* 0x000fea0003800000 */
.L_x_99:
        /* <DEDUP_REMOVED lines=12> */
.L_x_102:
[----:B------:R-:W-:Y:S05]  /*4e30*/  BSYNC B1 ;  /* 0x0000000000017941 */ /* 0x000fea0003800000 */
.L_x_101:
        /* <DEDUP_REMOVED lines=12> */
.L_x_104:
[----:B------:R-:W-:Y:S05]  /*4f00*/  BSYNC B1 ;  /* 0x0000000000017941 */ /* 0x000fea0003800000 */
.L_x_103:
        /* <DEDUP_REMOVED lines=12> */
.L_x_106:
[----:B------:R-:W-:Y:S05]  /*4fd0*/  BSYNC B1 ;  /* 0x0000000000017941 */ /* 0x000fea0003800000 */
.L_x_105:
        /* <DEDUP_REMOVED lines=12> */
.L_x_108:
[----:B------:R-:W-:Y:S05]  /*50a0*/  BSYNC B1 ;  /* 0x0000000000017941 */ /* 0x000fea0003800000 */
.L_x_107:
        /* <DEDUP_REMOVED lines=12> */
.L_x_110:
[----:B------:R-:W-:Y:S05]  /*5170*/  BSYNC B1 ;  /* 0x0000000000017941 */ /* 0x000fea0003800000 */
.L_x_109:
        /* <DEDUP_REMOVED lines=12> */
.L_x_112:
[----:B------:R-:W-:Y:S05]  /*5240*/  BSYNC B1 ;  /* 0x0000000000017941 */ /* 0x000fea0003800000 */
.L_x_111:
        /* <DEDUP_REMOVED lines=12> */
.L_x_114:
[----:B------:R-:W-:Y:S05]  /*5310*/  BSYNC B1 ;  /* 0x0000000000017941 */ /* 0x000fea0003800000 */
.L_x_113:
        /* <DEDUP_REMOVED lines=12> */
.L_x_116:
[----:B------:R-:W-:Y:S05]  /*53e0*/  BSYNC B1 ;  /* 0x0000000000017941 */ /* 0x000fea0003800000 */
.L_x_115:
        /* <DEDUP_REMOVED lines=12> */
.L_x_118:
[----:B------:R-:W-:Y:S05]  /*54b0*/  BSYNC B1 ;  /* 0x0000000000017941 */ /* 0x000fea0003800000 */
.L_x_117:
        /* <DEDUP_REMOVED lines=12> */
.L_x_120:
[----:B------:R-:W-:Y:S05]  /*5580*/  BSYNC B1 ;  /* 0x0000000000017941 */ /* 0x000fea0003800000 */
.L_x_119:
        /* <DEDUP_REMOVED lines=12> */
.L_x_122:
[----:B------:R-:W-:Y:S05]  /*5650*/  BSYNC B1 ;  /* 0x0000000000017941 */ /* 0x000fea0003800000 */
.L_x_121:
        /* <DEDUP_REMOVED lines=12> */
.L_x_124:
[----:B------:R-:W-:Y:S05]  /*5720*/  BSYNC B1 ;  /* 0x0000000000017941 */ /* 0x000fea0003800000 */
.L_x_123:
        /* <DEDUP_REMOVED lines=12> */
.L_x_126:
[----:B------:R-:W-:Y:S05]  /*57f0*/  BSYNC B1 ;  /* 0x0000000000017941 */ /* 0x000fea0003800000 */
.L_x_125:
        /* <DEDUP_REMOVED lines=12> */
.L_x_128:
[----:B------:R-:W-:Y:S05]  /*58c0*/  BSYNC B1 ;  /* 0x0000000000017941 */ /* 0x000fea0003800000 */
.L_x_127:
        /* <DEDUP_REMOVED lines=12> */
.L_x_130:
[----:B------:R-:W-:Y:S05]  /*5990*/  BSYNC B1 ;  /* 0x0000000000017941 */ /* 0x000fea0003800000 */
.L_x_129:
        /* <DEDUP_REMOVED lines=12> */
.L_x_132:
[----:B------:R-:W-:Y:S05]  /*5a60*/  BSYNC B1 ;  /* 0x0000000000017941 */ /* 0x000fea0003800000 */
.L_x_131:
        /* <DEDUP_REMOVED lines=12> */
.L_x_134:
[----:B------:R-:W-:Y:S05]  /*5b30*/  BSYNC B1 ;  /* 0x0000000000017941 */ /* 0x000fea0003800000 */
.L_x_133:
        /* <DEDUP_REMOVED lines=12> */
.L_x_136:
[----:B------:R-:W-:Y:S05]  /*5c00*/  BSYNC B1 ;  /* 0x0000000000017941 */ /* 0x000fea0003800000 */
.L_x_135:
        /* <DEDUP_REMOVED lines=12> */
.L_x_138:
[----:B------:R-:W-:Y:S05]  /*5cd0*/  BSYNC B1 ;  /* 0x0000000000017941 */ /* 0x000fea0003800000 */
.L_x_137:
        /* <DEDUP_REMOVED lines=12> */
.L_x_140:
[----:B------:R-:W-:Y:S05]  /*5da0*/  BSYNC B1 ;  /* 0x0000000000017941 */ /* 0x000fea0003800000 */
.L_x_139:
        /* <DEDUP_REMOVED lines=12> */
.L_x_142:
[----:B------:R-:W-:Y:S05]  /*5e70*/  BSYNC B1 ;  /* 0x0000000000017941 */ /* 0x000fea0003800000 */
.L_x_141:
        /* <DEDUP_REMOVED lines=12> */
.L_x_144:
[----:B------:R-:W-:Y:S05]  /*5f40*/  BSYNC B1 ;  /* 0x0000000000017941 */ /* 0x000fea0003800000 */
.L_x_143:
        /* <DEDUP_REMOVED lines=12> */
.L_x_146:
[----:B------:R-:W-:Y:S05]  /*6010*/  BSYNC B1 ;  /* 0x0000000000017941 */ /* 0x000fea0003800000 */
.L_x_145:
        /* <DEDUP_REMOVED lines=12> */
.L_x_148:
[----:B------:R-:W-:Y:S05]  /*60e0*/  BSYNC B1 ;  /* 0x0000000000017941 */ /* 0x000fea0003800000 */
.L_x_147:
        /* <DEDUP_REMOVED lines=12> */
.L_x_150:
[----:B------:R-:W-:Y:S05]  /*61b0*/  BSYNC B1 ;  /* 0x0000000000017941 */ /* 0x000fea0003800000 */
.L_x_149:
        /* <DEDUP_REMOVED lines=12> */
.L_x_152:
[----:B------:R-:W-:Y:S05]  /*6280*/  BSYNC B1 ;  /* 0x0000000000017941 */ /* 0x000fea0003800000 */
.L_x_151:
        /* <DEDUP_REMOVED lines=12> */
.L_x_154:
[----:B------:R-:W-:Y:S05]  /*6350*/  BSYNC B1 ;  /* 0x0000000000017941 */ /* 0x000fea0003800000 */
.L_x_153:
        /* <DEDUP_REMOVED lines=12> */
.L_x_156:
[----:B------:R-:W-:Y:S05]  /*6420*/  BSYNC B1 ;  /* 0x0000000000017941 */ /* 0x000fea0003800000 */
.L_x_155:
        /* <DEDUP_REMOVED lines=8> */
[----:B0-----:R-:W-:-:S05]  /*64b0*/  F2FP.SATFINITE.E5M2.F32.PACK_AB_MERGE_C R19, RZ, R20, RZ ;  /* 0x00000014ff13723e */ /* 0x001fca00048060ff */
[----:B------:R0:W-:Y:S01]  /*64c0*/  @!P4 STG.E.U8 desc[UR16][R10.64+0x70], R19 ;  /* 0x000070130a00c986 */ /* 0x0001e2000c101110 */
[----:B------:R-:W-:Y:S05]  /*64d0*/  @P3 BRA `(.L_x_158) ;  /* 0x0000000000043947 */ /* 0x000fea0003800000 */
[----:B------:R0:W5:Y:S02]  /*64e0*/  LDG.E.U8 R7, desc[UR16][R26.64+0x71] ;  /* 0x000071101a077981 */ /* 0x000164000c1e1100 */
.L_x_158:
[----:B------:R-:W-:Y:S05]  /*64f0*/  BSYNC B1 ;  /* 0x0000000000017941 */ /* 0x000fea0003800000 */
.L_x_157:
[----:B-----5:R-:W-:Y:S01]  /*6500*/  LOP3.LUT R7, R7, 0xff, RZ, 0xc0, !PT ;  /* 0x000000ff07077812 */ /* 0x020fe200078ec0ff */
[----:B------:R-:W-:Y:S01]  /*6510*/  BSSY B1, `(.L_x_159) ;  /* 0x000000b000017945 */ /* 0x000fe20003800000 */
[----:B------:R-:W-:Y:S02]  /*6520*/  ISETP.LT.OR P4, PT, R29, 0x79, !P0 ;  /* 0x000000791d00780c */ /* 0x000fe40004781670 */
[----:B------:R-:W-:-:S05]  /*6530*/  F2FP.F16.E5M2.UNPACK_B R7, R7 ;  /* 0x00000007ff07723e */ /* 0x000fca00020004ff */
[----:B------:R-:W-:-:S05]  /*6540*/  HADD2.F32 R20, -RZ, R7.H0_H0 ;  /* 0x20000007ff147230 */ /* 0x000fca0000004100 */
[----:B------:R-:W-:-:S04]  /*6550*/  FMUL R7, R20, R9 ;  /* 0x0000000914077220 */ /* 0x000fc80000400000 */
[----:B------:R-:W-:-:S05]  /*6560*/  FFMA R7, R18, R8, R7 ;  /* 0x0000000812077223 */ /* 0x000fca0000000007 */
[----:B0-----:R-:W-:Y:S02]  /*6570*/  F2FP.SATFINITE.E5M2.F32.PACK_AB_MERGE_C R19, RZ, R7, RZ ;  /* 0x00000007ff13723e */ /* 0x001fe400048060ff */
[----:B------:R-:W-:-:S03]  /*6580*/  PRMT R7, RZ, 0x7610, R7 ;  /* 0x00007610ff077816 */ /* 0x000fc60000000007 */
[----:B------:R0:W-:Y:S01]  /*6590*/  @!P3 STG.E.U8 desc[UR16][R10.64+0x71], R19 ;  /* 0x000071130a00b986 */ /* 0x0001e2000c101110 */
[----:B------:R-:W-:Y:S05]  /*65a0*/  @P4 BRA `(.L_x_160) ;  /* 0x0000000000044947 */ /* 0x000fea0003800000 */
[----:B------:R0:W5:Y:S02]  /*65b0*/  LDG.E.U8 R7, desc[UR16][R24.64+0x78] ;  /* 0x0000781018077981 */ /* 0x000164000c1e1100 */
.L_x_160:
[----:B------:R-:W-:Y:S05]  /*65c0*/  BSYNC B1 ;  /* 0x0000000000017941 */ /* 0x000fea0003800000 */
.L_x_159:
        /* <DEDUP_REMOVED lines=12> */
.L_x_162:
[----:B------:R-:W-:Y:S05]  /*6690*/  BSYNC B1 ;  /* 0x0000000000017941 */ /* 0x000fea0003800000 */
.L_x_161:
        /* <DEDUP_REMOVED lines=12> */
.L_x_164:
[----:B------:R-:W-:Y:S05]  /*6760*/  BSYNC B1 ;  /* 0x0000000000017941 */ /* 0x000fea0003800000 */
.L_x_163:
[----:B-----5:R-:W-:Y:S01]  /*6770*/  LOP3.LUT R7, R7, 0xff, RZ, 0xc0, !PT ;  /* 0x000000ff07077812 */ /* 0x020fe200078ec0ff */
[----:B------:R-:W-:Y:S01]  /*6780*/  BSSY B1, `(.L_x_165) ;  /* 0x000000b000017945 */ /* 0x000fe20003800000 */
[----:B------:R-:W-:Y:S02]  /*6790*/  ISETP.LT.OR P1, PT, R29, 0x7a, !P1 ;  /* 0x0000007a1d00780c */ /* 0x000fe40004f21670 */
[----:B------:R-:W-:-:S05]  /*67a0*/  F2FP.F16.E5M2.UNPACK_B R7, R7 ;  /* 0x00000007ff07723e */ /* 0x000fca00020004ff */
[----:B01----:R-:W-:Y:S01]  /*67b0*/  HADD2.F32 R12, -RZ, R7.H0_H0 ;  /* 0x20000007ff0c7230 */ /* 0x003fe20000004100 */
[----:B------:R-:W-:-:S04]  /*67c0*/  PRMT R7, RZ, 0x7610, R7 ;  /* 0x00007610ff077816 */ /* 0x000fc80000000007 */
[----:B------:R-:W-:-:S04]  /*67d0*/  FMUL R12, R12, R9 ;  /* 0x000000090c0c7220 */ /* 0x000fc80000400000 */
[----:B------:R-:W-:-:S05]  /*67e0*/  FFMA R12, R17, R8, R12 ;  /* 0x00000008110c7223 */ /* 0x000fca000000000c */
[----:B------:R-:W-:-:S05]  /*67f0*/  F2FP.SATFINITE.E5M2.F32.PACK_AB_MERGE_C R13, RZ, R12, RZ ;  /* 0x0000000cff0d723e */ /* 0x000fca00048060ff */
[----:B------:R0:W-:Y:S01]  /*6800*/  @!P3 STG.E.U8 desc[UR16][R10.64+0x78], R13 ;  /* 0x0000780d0a00b986 */ /* 0x0001e2000c101110 */
[----:B------:R-:W-:Y:S05]  /*6810*/  @P1 BRA `(.L_x_166) ;  /* 0x0000000000041947 */ /* 0x000fea0003800000 */
[----:B------:R1:W5:Y:S02]  /*6820*/  LDG.E.U8 R7, desc[UR16][R26.64+0x79] ;  /* 0x000079101a077981 */ /* 0x000364000c1e1100 */
.L_x_166:
[----:B------:R-:W-:Y:S05]  /*6830*/  BSYNC B1 ;  /* 0x0000000000017941 */ /* 0x000fea0003800000 */
.L_x_165:
[----:B------:R-:W-:Y:S05]  /*6840*/  @P1 BRA `(.L_x_167) ;  /* 0x0000001000281947 */ /* 0x000fea0003800000 */
[----:B-----5:R-:W-:-:S04]  /*6850*/  LOP3.LUT R7, R7, 0xff, RZ, 0xc0, !PT ;  /* 0x000000ff07077812 */ /* 0x020fc800078ec0ff */
[----:B------:R-:W-:-:S05]  /*6860*/  F2FP.F16.E5M2.UNPACK_B R7, R7 ;  /* 0x00000007ff07723e */ /* 0x000fca00020004ff */
[----:B------:R-:W-:-:S05]  /*6870*/  HADD2.F32 R12, -RZ, R7.H0_H0 ;  /* 0x20000007ff0c7230 */ /* 0x000fca0000004100 */
[----:B------:R-:W-:-:S04]  /*6880*/  FMUL R7, R12, R9 ;  /* 0x000000090c077220 */ /* 0x000fc80000400000 */
[----:B------:R-:W-:-:S05]  /*6890*/  FFMA R7, R16, R8, R7 ;  /* 0x0000000810077223 */ /* 0x000fca0000000007 */
[----:B------:R-:W-:-:S05]  /*68a0*/  F2FP.SATFINITE.E5M2.F32.PACK_AB_MERGE_C R7, RZ, R7, RZ ;  /* 0x00000007ff07723e */ /* 0x000fca00048060ff */
[----:B------:R0:W-:Y:S01]  /*68b0*/  STG.E.U8 desc[UR16][R10.64+0x79], R7 ;  /* 0x000079070a007986 */ /* 0x0001e2000c101110 */
[----:B------:R-:W-:Y:S05]  /*68c0*/  BRA `(.L_x_167) ;  /* 0x0000001000087947 */ /* 0x000fea0003800000 */
.L_x_38:
[----:B------:R-:W-:Y:S01]  /*68d0*/  ISETP.GE.AND P1, PT, R36, 0x1, PT ;  /* 0x000000012400780c */ /* 0x000fe20003f26270 */
[-C--:B--2---:R-:W-:Y:S01]  /*68e0*/  FMUL R143, R143, R8.reuse ;  /* 0x000000088f8f7220 */ /* 0x084fe20000400000 */
[-C--:B------:R-:W-:Y:S01]  /*68f0*/  FMUL R138, R138, R8.reuse ;  /* 0x000000088a8a7220 */ /* 0x080fe20000400000 */
[----:B------:R-:W-:Y:S01]  /*6900*/  ISETP.GE.AND P0, PT, R36, 0x9, PT ;  /* 0x000000092400780c */ /* 0x000fe20003f06270 */
[-C--:B------:R-:W-:Y:S01]  /*6910*/  FMUL R141, R141, R8.reuse ;  /* 0x000000088d8d7220 */ /* 0x080fe20000400000 */
[C---:B------:R-:W-:Y:S01]  /*6920*/  ISETP.LT.OR P4, PT, R29.reuse, 0x1, !P1 ;  /* 0x000000011d00780c */ /* 0x040fe20004f81670 */
[-C--:B------:R-:W-:Y:S01]  /*6930*/  FMUL R136, R136, R8.reuse ;  /* 0x0000000888887220 */ /* 0x080fe20000400000 */
[----:B------:R-:W-:Y:S01]  /*6940*/  ISETP.LT.OR P5, PT, R29, 0x2, !P1 ;  /* 0x000000021d00780c */ /* 0x000fe20004fa1670 */
[-C--:B------:R-:W-:Y:S01]  /*6950*/  FMUL R139, R139, R8.reuse ;  /* 0x000000088b8b7220 */ /* 0x080fe20000400000 */
[----:B------:R-:W-:Y:S01]  /*6960*/  F2FP.SATFINITE.E5M2.F32.PACK_AB_MERGE_C R143, RZ, R143, RZ ;  /* 0x0000008fff8f723e */ /* 0x000fe200048060ff */
[----:B------:R-:W-:Y:S01]  /*6970*/  FMUL R134, R134, R8 ;  /* 0x0000000886867220 */ /* 0x000fe20000400000 */
[----:B------:R-:W-:Y:S01]  /*6980*/  F2FP.SATFINITE.E5M2.F32.PACK_AB_MERGE_C R7, RZ, R138, RZ ;  /* 0x0000008aff07723e */ /* 0x000fe200048060ff */
[-C--:B------:R-:W-:Y:S01]  /*6990*/  FMUL R137, R137, R8.reuse ;  /* 0x0000000889897220 */ /* 0x080fe20000400000 */
[C---:B------:R-:W-:Y:S01]  /*69a0*/  ISETP.LT.OR P3, PT, R29.reuse, 0x1, !P0 ;  /* 0x000000011d00780c */ /* 0x040fe20004761670 */
[-C--:B------:R-:W-:Y:S01]  /*69b0*/  FMUL R132, R132, R8.reuse ;  /* 0x0000000884847220 */ /* 0x080fe20000400000 */
[----:B------:R-:W-:Y:S01]  /*69c0*/  ISETP.LT.OR P6, PT, R29, 0xa, !P1 ;  /* 0x0000000a1d00780c */ /* 0x000fe20004fc1670 */
[-C--:B------:R-:W-:Y:S01]  /*69d0*/  FMUL R135, R135, R8.reuse ;  /* 0x0000000887877220 */ /* 0x080fe20000400000 */
[----:B------:R-:W-:Y:S01]  /*69e0*/  F2FP.SATFINITE.E5M2.F32.PACK_AB_MERGE_C R141, RZ, R141, RZ ;  /* 0x0000008dff8d723e */ /* 0x000fe200048060ff */
[----:B------:R-:W-:Y:S01]  /*69f0*/  @!P4 STG.E.U8 desc[UR16][R12.64], R143 ;  /* 0x0000008f0c00c986 */ /* 0x000fe2000c101110 */
[C---:B------:R-:W-:Y:S01]  /*6a00*/  ISETP.LT.OR P4, PT, R29.reuse, 0x2, !P0 ;  /* 0x000000021d00780c */ /* 0x040fe20004781670 */
[----:B------:R-:W-:Y:S01]  /*6a10*/  FMUL R130, R130, R8 ;  /* 0x0000000882827220 */ /* 0x000fe20000400000 */
[----:B------:R-:W-:Y:S01]  /*6a20*/  F2FP.SATFINITE.E5M2.F32.PACK_AB_MERGE_C R25, RZ, R136, RZ ;  /* 0x00000088ff19723e */ /* 0x000fe200048060ff */
[----:B------:R0:W-:Y:S01]  /*6a30*/  @!P5 STG.E.U8 desc[UR16][R12.64+0x1], R7 ;  /* 0x000001070c00d986 */ /* 0x0001e2000c101110 */
[----:B------:R-:W-:Y:S01]  /*6a40*/  ISETP.LT.OR P5, PT, R29, 0x9, !P1 ;  /* 0x000000091d00780c */ /* 0x000fe20004fa1670 */
[-C--:B------:R-:W-:Y:S01]  /*6a50*/  FMUL R133, R133, R8.reuse ;  /* 0x0000000885857220 */ /* 0x080fe20000400000 */
[----:B------:R-:W-:Y:S01]  /*6a60*/  F2FP.SATFINITE.E5M2.F32.PACK_AB_MERGE_C R139, RZ, R139, RZ ;  /* 0x0000008bff8b723e */ /* 0x000fe200048060ff */
[----:B------:R-:W-:Y:S01]  /*6a70*/  @!P3 STG.E.U8 desc[UR16][R10.64], R141 ;  /* 0x0000008d0a00b986 */ /* 0x000fe2000c101110 */
[----:B------:R-:W-:Y:S01]  /*6a80*/  ISETP.LT.OR P3, PT, R29, 0x9, !P0 ;  /* 0x000000091d00780c */ /* 0x000fe20004761670 */
[-C--:B------:R-:W-:Y:S01]  /*6a90*/  FMUL R128, R128, R8.reuse ;  /* 0x0000000880807220 */ /* 0x080fe20000400000 */
[----:B------:R-:W-:Y:S01]  /*6aa0*/  F2FP.SATFINITE.E5M2.F32.PACK_AB_MERGE_C R137, RZ, R137, RZ ;  /* 0x00000089ff89723e */ /* 0x000fe200048060ff */
[-C--:B------:R-:W-:Y:S01]  /*6ab0*/  FMUL R131, R131, R8.reuse ;  /* 0x0000000883837220 */ /* 0x080fe20000400000 */
[----:B------:R-:W-:Y:S01]  /*6ac0*/  F2FP.SATFINITE.E5M2.F32.PACK_AB_MERGE_C R135, RZ, R135, RZ ;  /* 0x00000087ff87723e */ /* 0x000fe200048060ff */
[----:B------:R1:W-:Y:S01]  /*6ad0*/  @!P4 STG.E.U8 desc[UR16][R10.64+0x1], R25 ;  /* 0x000001190a00c986 */ /* 0x0003e2000c101110 */
[C---:B------:R-:W-:Y:S01]  /*6ae0*/  ISETP.LT.OR P4, PT, R29.reuse, 0xa, !P0 ;  /* 0x0000000a1d00780c */ /* 0x040fe20004781670 */
[----:B------:R-:W-:Y:S01]  /*6af0*/  FMUL R126, R126, R8 ;  /* 0x000000087e7e7220 */ /* 0x000fe20000400000 */
[----:B0-----:R-:W-:Y:S01]  /*6b00*/  F2FP.SATFINITE.E5M2.F32.PACK_AB_MERGE_C R7, RZ, R134, RZ ;  /* 0x00000086ff07723e */ /* 0x001fe200048060ff */
[----:B------:R-:W-:Y:S01]  /*6b10*/  @!P5 STG.E.U8 desc[UR16][R12.64+0x8], R139 ;  /* 0x0000088b0c00d986 */ /* 0x000fe2000c101110 */
[----:B------:R-:W-:Y:S01]  /*6b20*/  ISETP.LT.OR P5, PT, R29, 0x11, !P1 ;  /* 0x000000111d00780c */ /* 0x000fe20004fa1670 */
[-C--:B------:R-:W-:Y:S01]  /*6b30*/  FMUL R129, R129, R8.reuse ;  /* 0x0000000881817220 */ /* 0x080fe20000400000 */
[----:B------:R-:W-:Y:S01]  /*6b40*/  F2FP.SATFINITE.E5M2.F32.PACK_AB_MERGE_C R133, RZ, R133, RZ ;  /* 0x00000085ff85723e */ /* 0x000fe200048060ff */
[----:B------:R0:W-:Y:S01]  /*6b50*/  @!P6 STG.E.U8 desc[UR16][R12.64+0x9], R7 ;  /* 0x000009070c00e986 */ /* 0x0001e2000c101110 */
[----:B------:R-:W-:Y:S01]  /*6b60*/  ISETP.LT.OR P6, PT, R29, 0x12, !P1 ;  /* 0x000000121d00780c */ /* 0x000fe20004fc1670 */
[----:B------:R-:W-:Y:S01]  /*6b70*/  FMUL R124, R124, R8 ;  /* 0x000000087c7c7220 */ /* 0x000fe20000400000 */
[----:B------:R-:W-:Y:S01]  /*6b80*/  F2FP.SATFINITE.E5M2.F32.PACK_AB_MERGE_C R131, RZ, R131, RZ ;  /* 0x00000083ff83723e */ /* 0x000fe200048060ff */
[----:B------:R-:W-:Y:S01]  /*6b90*/  @!P3 STG.E.U8 desc[UR16][R10.64+0x8], R137 ;  /* 0x000008890a00b986 */ /* 0x000fe2000c101110 */
[----:B-1----:R-:W-:Y:S01]  /*6ba0*/  F2FP.SATFINITE.E5M2.F32.PACK_AB_MERGE_C R25, RZ, R132, RZ ;  /* 0x00000084ff19723e */ /* 0x002fe200048060ff */
[-C--:B------:R-:W-:Y:S01]  /*6bb0*/  FMUL R127, R127, R8.reuse ;  /* 0x000000087f7f7220 */ /* 0x080fe20000400000 */
[C---:B------:R-:W-:Y:S01]  /*6bc0*/  ISETP.LT.OR P3, PT, R29.reuse, 0x11, !P0 ;  /* 0x000000111d00780c */ /* 0x040fe20004761670 */
[-C--:B------:R-:W-:Y:S01]  /*6bd0*/  FMUL R122, R122, R8.reuse ;  /* 0x000000087a7a7220 */ /* 0x080fe20000400000 */
[----:B------:R-:W-:Y:S01]  /*6be0*/  F2FP.SATFINITE.E5M2.F32.PACK_AB_MERGE_C R129, RZ, R129, RZ ;  /* 0x00000081ff81723e */ /* 0x000fe200048060ff */
[----:B------:R1:W-:Y:S01]  /*6bf0*/  @!P4 STG.E.U8 desc[UR16][R10.64+0x9], R25 ;  /* 0x000009190a00c986 */ /* 0x0003e2000c101110 */
[----:B------:R-:W-:Y:S01]  /*6c00*/  ISETP.LT.OR P4, PT, R29, 0x12, !P0 ;  /* 0x000000121d00780c */ /* 0x000fe20004781670 */
[----:B------:R-:W-:Y:S01]  /*6c10*/  FMUL R125, R125, R8 ;  /* 0x000000087d7d7220 */ /* 0x000fe20000400000 */
[----:B0-----:R-:W-:Y:S01]  /*6c20*/  F2FP.SATFINITE.E5M2.F32.PACK_AB_MERGE_C R7, RZ, R130, RZ ;  /* 0x00000082ff07723e */ /* 0x001fe200048060ff */
[----:B------:R-:W-:Y:S01]  /*6c30*/  @!P5 STG.E.U8 desc[UR16][R12.64+0x10], R135 ;  /* 0x000010870c00d986 */ /* 0x000fe2000c101110 */
[C---:B------:R-:W-:Y:S01]  /*6c40*/  ISETP.LT.OR P5, PT, R29.reuse, 0x19, !P1 ;  /* 0x000000191d00780c */ /* 0x040fe20004fa1670 */
[-C--:B------:R-:W-:Y:S01]  /*6c50*/  FMUL R120, R120, R8.reuse ;  /* 0x0000000878787220 */ /* 0x080fe20000400000 */
[----:B------:R-:W-:Y:S01]  /*6c60*/  F2FP.SATFINITE.E5M2.F32.PACK_AB_MERGE_C R127, RZ, R127, RZ ;  /* 0x0000007fff7f723e */ /* 0x000fe200048060ff */
[----:B------:R0:W-:Y:S01]  /*6c70*/  @!P6 STG.E.U8 desc[UR16][R12.64+0x11], R7 ;  /* 0x000011070c00e986 */ /* 0x0001e2000c101110 */
[----:B------:R-:W-:Y:S01]  /*6c80*/  ISETP.LT.OR P6, PT, R29, 0x1a, !P1 ;  /* 0x0000001a1d00780c */ /* 0x000fe20004fc1670 */
[-C--:B------:R-:W-:Y:S01]  /*6c90*/  FMUL R123, R123, R8.reuse ;  /* 0x000000087b7b7220 */ /* 0x080fe20000400000 */
[----:B------:R-:W-:Y:S01]  /*6ca0*/  FMUL R118, R118, R8 ;  /* 0x0000000876767220 */ /* 0x000fe20000400000 */
[----:B-1----:R-:W-:Y:S01]  /*6cb0*/  F2FP.SATFINITE.E5M2.F32.PACK_AB_MERGE_C R25, RZ, R128, RZ ;  /* 0x00000080ff19723e */ /* 0x002fe200048060ff */
[----:B------:R-:W-:Y:S01]  /*6cc0*/  @!P3 STG.E.U8 desc[UR16][R10.64+0x10], R133 ;  /* 0x000010850a00b986 */ /* 0x000fe2000c101110 */
[----:B------:R-:W-:Y:S01]  /*6cd0*/  ISETP.LT.OR P3, PT, R29, 0x19, !P0 ;  /* 0x000000191d00780c */ /* 0x000fe20004761670 */
        /* <DEDUP_REMOVED lines=35> */
[----:B------:R-:W-:Y:S01]  /*6f10*/  ISETP.LT.OR P3, PT, R29, 0x29, !P0 ;  /* 0x000000291d00780c */ /* 0x000fe20004761670 */
[-C--:B------:R-:W-:Y:S01]  /*6f20*/  FMUL R111, R111, R8.reuse ;  /* 0x000000086f6f7220 */ /* 0x080fe20000400000 */
[-C--:B------:R-:W-:Y:S01]  /*6f30*/  FMUL R106, R106, R8.reuse ;  /* 0x000000086a6a7220 */ /* 0x080fe20000400000 */
        /* <DEDUP_REMOVED lines=104> */
[----:B------:R-:W-:-:S02]  /*75c0*/  ISETP.LT.OR P3, PT, R29, 0x59, !P0 ;  /* 0x000000591d00780c */ /* 0x000fc40004761670 */
[----:B------:R-:W-:Y:S01]  /*75d0*/  F2FP.SATFINITE.E5M2.F32.PACK_AB_MERGE_C R21, RZ, R21, RZ ;  /* 0x00000015ff15723e */ /* 0x000fe200048060ff */
[----:B------:R1:W-:Y:S01]  /*75e0*/  @!P4 STG.E.U8 desc[UR16][R10.64+0x51], R25 ;  /* 0x000051190a00c986 */ /* 0x0003e2000c101110 */
[C---:B------:R-:W-:Y:S02]  /*75f0*/  ISETP.LT.OR P4, PT, R29.reuse, 0x5a, !P0 ;  /* 0x0000005a1d00780c */ /* 0x040fe40004781670 */
[----:B0-----:R-:W-:Y:S01]  /*7600*/  F2FP.SATFINITE.E5M2.F32.PACK_AB_MERGE_C R7, RZ, R94, RZ ;  /* 0x0000005eff07723e */ /* 0x001fe200048060ff */
[----:B------:R-:W-:Y:S01]  /*7610*/  @!P5 STG.E.U8 desc[UR16][R12.64+0x58], R99 ;  /* 0x000058630c00d986 */ /* 0x000fe2000c101110 */
[C---:B------:R-:W-:Y:S02]  /*7620*/  ISETP.LT.OR P5, PT, R29.reuse, 0x61, !P1 ;  /* 0x000000611d00780c */ /* 0x040fe40004fa1670 */
[----:B------:R-:W-:Y:S01]  /*7630*/  F2FP.SATFINITE.E5M2.F32.PACK_AB_MERGE_C R15, RZ, R15, RZ ;  /* 0x0000000fff0f723e */ /* 0x000fe200048060ff */
[----:B------:R0:W-:Y:S01]  /*7640*/  @!P6 STG.E.U8 desc[UR16][R12.64+0x59], R7 ;  /* 0x000059070c00e986 */ /* 0x0001e2000c101110 */
[----:B------:R-:W-:-:S02]  /*7650*/  ISETP.LT.OR P6, PT, R29, 0x62, !P1 ;  /* 0x000000621d00780c */ /* 0x000fc40004fc1670 */
[----:B------:R-:W-:Y:S01]  /*7660*/  F2FP.SATFINITE.E5M2.F32.PACK_AB_MERGE_C R17, RZ, R17, RZ ;  /* 0x00000011ff11723e */ /* 0x000fe200048060ff */
[----:B------:R-:W-:Y:S01]  /*7670*/  @!P3 STG.E.U8 desc[UR16][R10.64+0x58], R97 ;  /* 0x000058610a00b986 */ /* 0x000fe2000c101110 */
[----:B-1----:R-:W-:Y:S02]  /*7680*/  F2FP.SATFINITE.E5M2.F32.PACK_AB_MERGE_C R25, RZ, R92, RZ ;  /* 0x0000005cff19723e */ /* 0x002fe400048060ff */
[----:B------:R-:W-:-:S03]  /*7690*/  ISETP.LT.OR P3, PT, R29, 0x61, !P0 ;  /* 0x000000611d00780c */ /* 0x000fc60004761670 */
[----:B------:R1:W-:Y:S01]  /*76a0*/  @!P4 STG.E.U8 desc[UR16][R10.64+0x59], R25 ;  /* 0x000059190a00c986 */ /* 0x0003e2000c101110 */
[C---:B------:R-:W-:Y:S02]  /*76b0*/  ISETP.LT.OR P4, PT, R29.reuse, 0x62, !P0 ;  /* 0x000000621d00780c */ /* 0x040fe40004781670 */
[----:B0-----:R-:W-:Y:S01]  /*76c0*/  F2FP.SATFINITE.E5M2.F32.PACK_AB_MERGE_C R7, RZ, R90, RZ ;  /* 0x0000005aff07723e */ /* 0x001fe200048060ff */
[----:B------:R-:W-:Y:S01]  /*76d0*/  @!P5 STG.E.U8 desc[UR16][R12.64+0x60], R93 ;  /* 0x0000605d0c00d986 */ /* 0x000fe2000c101110 */
[----:B------:R-:W-:-:S03]  /*76e0*/  ISETP.LT.OR P5, PT, R29, 0x69, !P1 ;  /* 0x000000691d00780c */ /* 0x000fc60004fa1670 */
[----:B------:R0:W-:Y:S01]  /*76f0*/  @!P6 STG.E.U8 desc[UR16][R12.64+0x61], R7 ;  /* 0x000061070c00e986 */ /* 0x0001e2000c101110 */
[C---:B------:R-:W-:Y:S02]  /*7700*/  ISETP.LT.OR P6, PT, R29.reuse, 0x6a, !P1 ;  /* 0x0000006a1d00780c */ /* 0x040fe40004fc1670 */
[----:B-1----:R-:W-:Y:S01]  /*7710*/  F2FP.SATFINITE.E5M2.F32.PACK_AB_MERGE_C R25, RZ, R88, RZ ;  /* 0x00000058ff19723e */ /* 0x002fe200048060ff */
[----:B------:R-:W-:Y:S01]  /*7720*/  @!P3 STG.E.U8 desc[UR16][R10.64+0x60], R95 ;  /* 0x0000605f0a00b986 */ /* 0x000fe2000c101110 */
        /* <DEDUP_REMOVED lines=11> */
[----:B------:R-:W-:Y:S01]  /*77e0*/  @!P4 STG.E.U8 desc[UR16][R10.64+0x69], R25 ;  /* 0x000069190a00c986 */ /* 0x000fe2000c101110 */
[C---:B------:R-:W-:Y:S02]  /*77f0*/  ISETP.LT.OR P4, PT, R29.reuse, 0x79, !P1 ;  /* 0x000000791d00780c */ /* 0x040fe40004f81670 */
[C---:B------:R-:W-:Y:S01]  /*7800*/  ISETP.LT.OR P1, PT, R29.reuse, 0x7a, !P1 ;  /* 0x0000007a1d00780c */ /* 0x040fe20004f21670 */
[----:B------:R1:W-:Y:S01]  /*7810*/  @!P5 STG.E.U8 desc[UR16][R12.64+0x70], R23 ;  /* 0x000070170c00d986 */ /* 0x0003e2000c101110 */
[C---:B------:R-:W-:Y:S02]  /*7820*/  ISETP.LT.OR P5, PT, R29.reuse, 0x72, !P0 ;  /* 0x000000721d00780c */ /* 0x040fe400047a1670 */
[----:B0-----:R-:W-:Y:S01]  /*7830*/  F2FP.SATFINITE.E5M2.F32.PACK_AB_MERGE_C R7, RZ, R18, RZ ;  /* 0x00000012ff07723e */ /* 0x001fe200048060ff */
[----:B------:R0:W-:Y:S01]  /*7840*/  @!P6 STG.E.U8 desc[UR16][R12.64+0x71], R19 ;  /* 0x000071130c00e986 */ /* 0x0001e2000c101110 */
[C---:B------:R-:W-:Y:S02]  /*7850*/  ISETP.LT.OR P6, PT, R29.reuse, 0x79, !P0 ;  /* 0x000000791d00780c */ /* 0x040fe400047c1670 */
[----:B------:R-:W-:Y:S01]  /*7860*/  ISETP.LT.OR P0, PT, R29, 0x7a, !P0 ;  /* 0x0000007a1d00780c */ /* 0x000fe20004701670 */
[----:B------:R2:W-:Y:S01]  /*7870*/  @!P3 STG.E.U8 desc[UR16][R10.64+0x70], R21 ;  /* 0x000070150a00b986 */ /* 0x0005e2000c101110 */
[----:B-1----:R-:W-:-:S05]  /*7880*/  F2FP.SATFINITE.E5M2.F32.PACK_AB_MERGE_C R23, RZ, R16, RZ ;  /* 0x00000010ff17723e */ /* 0x002fca00048060ff */
[----:B------:R2:W-:Y:S01]  /*7890*/  @!P5 STG.E.U8 desc[UR16][R10.64+0x71], R7 ;  /* 0x000071070a00d986 */ /* 0x0005e2000c101110 */
[----:B0-----:R-:W-:-:S03]  /*78a0*/  F2FP.SATFINITE.E5M2.F32.PACK_AB_MERGE_C R19, RZ, R14, RZ ;  /* 0x0000000eff13723e */ /* 0x001fc600048060ff */
[----:B------:R2:W-:Y:S04]  /*78b0*/  @!P4 STG.E.U8 desc[UR16][R12.64+0x78], R15 ;  /* 0x0000780f0c00c986 */ /* 0x0005e8000c101110 */
[----:B------:R2:W-:Y:S04]  /*78c0*/  @!P1 STG.E.U8 desc[UR16][R12.64+0x79], R19 ;  /* 0x000079130c009986 */ /* 0x0005e8000c101110 */
[----:B------:R2:W-:Y:S04]  /*78d0*/  @!P6 STG.E.U8 desc[UR16][R10.64+0x78], R17 ;  /* 0x000078110a00e986 */ /* 0x0005e8000c101110 */
[----:B------:R2:W-:Y:S02]  /*78e0*/  @!P0 STG.E.U8 desc[UR16][R10.64+0x79], R23 ;  /* 0x000079170a008986 */ /* 0x0005e4000c101110 */
.L_x_167:
[----:B------:R-:W-:Y:S05]  /*78f0*/  BSYNC B0 ;  /* 0x0000000000007941 */ /* 0x000fea0003800000 */
.L_x_37:
[----:B------:R-:W-:Y:S01]  /*7900*/  ULDC UR6, c[0x0][0xc] ;  /* 0x0000030000067ab9 */ /* 0x000fe20000000800 */
[----:B------:R-:W-:Y:S01]  /*7910*/  ULDC UR7, c[0x0][0x10] ;  /* 0x0000040000077ab9 */ /* 0x000fe20000000800 */
[----:B0-2--5:R-:W0:Y:S01]  /*7920*/  LDC R7, c[0x0][0x14] ;  /* 0x00000500ff077b82 */ /* 0x025e220000000800 */
[----:B------:R-:W-:Y:S01]  /*7930*/  UIMAD.WIDE.U32 UR6, UR6, UR7, URZ ;  /* 0x00000007060672a5 */ /* 0x000fe2000f8e003f */
[----:B----4-:R-:W-:Y:S01]  /*7940*/  PRMT R10, RZ, 0x7610, R10 ;  /* 0x00007610ff0a7816 */ /* 0x010fe2000000000a */
[----:B------:R-:W-:-:S04]  /*7950*/  IMAD.MOV.U32 R11, RZ, RZ, -0x1 ;  /* 0xffffffffff0b7424 */ /* 0x000fc800078e00ff */
[----:B0-----:R-:W-:-:S04]  /*7960*/  IMAD.WIDE.U32 R2, R7, UR6, R2 ;  /* 0x0000000607027c25 */ /* 0x001fc8000f8e0002 */
[----:B------:R-:W-:Y:S01]  /*7970*/  IMAD R7, R7, UR7, RZ ;  /* 0x0000000707077c24 */ /* 0x000fe2000f8e02ff */
[----:B------:R-:W-:Y:S02]  /*7980*/  ULDC.64 UR6, c[0x0][0x650] ;  /* 0x0001940000067ab9 */ /* 0x000fe40000000a00 */
[----:B------:R-:W-:Y:S01]  /*7990*/  ISETP.GE.U32.AND P0, PT, R2, UR6, PT ;  /* 0x0000000602007c0c */ /* 0x000fe2000bf06070 */
[----:B------:R-:W-:Y:S02]  /*79a0*/  IMAD.IADD R3, R3, 0x1, R7 ;  /* 0x0000000103037824 */ /* 0x000fe400078e0207 */
[----:B------:R-:W-:-:S03]  /*79b0*/  IMAD.MOV.U32 R7, RZ, RZ, -0x1 ;  /* 0xffffffffff077424 */ /* 0x000fc600078e00ff */
[----:B------:R-:W-:-:S13]  /*79c0*/  ISETP.GE.U32.AND.EX P0, PT, R3, UR7, PT, P0 ;  /* 0x0000000703007c0c */ /* 0x000fda000bf06100 */
[----:B------:R-:W-:Y:S05]  /*79d0*/  @P0 BRA `(.L_x_168) ;  /* 0x0000000400600947 */ /* 0x000fea0003800000 */
[----:B------:R-:W0:Y:S01]  /*79e0*/  S2R R22, SR_CTAID.X ;  /* 0x0000000000167919 */ /* 0x000e220000002500 */
[----:B------:R-:W2:Y:S01]  /*79f0*/  LDC.64 R16, c[0x0][0x628] ;  /* 0x00018a00ff107b82 */ /* 0x000ea20000000a00 */
[----:B------:R-:W-:Y:S01]  /*7a00*/  ULDC UR6, c[0x0][0x150] ;  /* 0x0000540000067ab9 */ /* 0x000fe20000000800 */
[----:B------:R-:W-:Y:S01]  /*7a10*/  IMAD.MOV.U32 R14, RZ, RZ, R2 ;  /* 0x000000ffff0e7224 */ /* 0x000fe200078e0002 */
[----:B------:R-:W4:Y:S01]  /*7a20*/  S2R R24, SR_CTAID.Y ;  /* 0x0000000000187919 */ /* 0x000f220000002600 */
[----:B------:R-:W-:-:S04]  /*7a30*/  IMAD.MOV.U32 R15, RZ, RZ, R3 ;  /* 0x000000ffff0f7224 */ /* 0x000fc800078e0003 */
[----:B------:R-:W1:Y:S08]  /*7a40*/  LDC R25, c[0x0][0x144] ;  /* 0x00005100ff197b82 */ /* 0x000e700000000800 */
[----:B------:R-:W1:Y:S08]  /*7a50*/  LDC R18, c[0x0][0x630] ;  /* 0x00018c00ff127b82 */ /* 0x000e700000000800 */
[----:B------:R-:W1:Y:S01]  /*7a60*/  LDC.64 R20, c[0x0][0x620] ;  /* 0x00018800ff147b82 */ /* 0x000e620000000a00 */
[----:B--2---:R-:W-:-:S04]  /*7a70*/  ISETP.NE.U32.AND P0, PT, R16, RZ, PT ;  /* 0x000000ff1000720c */ /* 0x004fc80003f05070 */
[----:B------:R-:W-:Y:S02]  /*7a80*/  ISETP.NE.AND.EX P0, PT, R17, RZ, PT, P0 ;  /* 0x000000ff1100720c */ /* 0x000fe40003f05300 */
[----:B0-----:R-:W-:-:S05]  /*7a90*/  I2FP.F32.U32 R7, R22 ;  /* 0x0000001600077245 */ /* 0x001fca0000201000 */
[----:B------:R-:W-:-:S04]  /*7aa0*/  FMUL R7, R7, UR6 ;  /* 0x0000000607077c20 */ /* 0x000fc80008400000 */
[----:B------:R0:W2:Y:S02]  /*7ab0*/  F2I.U32.TRUNC.NTZ R23, R7 ;  /* 0x0000000700177305 */ /* 0x0000a4000020f000 */
[----:B----4-:R-:W-:Y:S05]  /*7ac0*/  @!P0 BRA `(.L_x_169) ;  /* 0x0000000000288947 */ /* 0x010fea0003800000 */
[----:B0-----:R-:W0:Y:S02]  /*7ad0*/  LDC R7, c[0x0][0x634] ;  /* 0x00018d00ff077b82 */ /* 0x001e240000000800 */
        /* <DEDUP_REMOVED lines=9> */
.L_x_169:
[-CC-:B-1----:R-:W-:Y:S01]  /*7b70*/  SHF.R.U64 R19, R14, R18.reuse, R15.reuse ;  /* 0x000000120e137219 */ /* 0x182fe2000000120f */
[----:B------:R-:W1:Y:S01]  /*7b80*/  LDC.64 R30, c[0x0][0x640] ;  /* 0x00019000ff1e7b82 */ /* 0x000e620000000a00 */
[----:B0-----:R-:W-:Y:S01]  /*7b90*/  SHF.R.U32.HI R7, RZ, R18, R15 ;  /* 0x00000012ff077219 */ /* 0x001fe2000001160f */
[----:B--2---:R-:W-:Y:S01]  /*7ba0*/  IMAD.MOV R23, RZ, RZ, -R23 ;  /* 0x000000ffff177224 */ /* 0x004fe200078e0a17 */
[----:B------:R-:W-:Y:S01]  /*7bb0*/  IADD3 R13, P0, RZ, -R19, RZ ;  /* 0x80000013ff0d7210 */ /* 0x000fe20007f1e0ff */
[----:B------:R-:W-:Y:S02]  /*7bc0*/  ULDC UR6, c[0x0][0x154] ;  /* 0x0000550000067ab9 */ /* 0x000fe40000000800 */
[----:B------:R-:W-:Y:S02]  /*7bd0*/  IMAD R25, R25, R23, R22 ;  /* 0x0000001719197224 */ /* 0x000fe400078e0216 */
[----:B------:R-:W0:Y:S01]  /*7be0*/  LDC R14, c[0x0][0x618] ;  /* 0x00018600ff0e7b82 */ /* 0x000e220000000800 */
[----:B------:R-:W-:-:S02]  /*7bf0*/  IMAD.X R7, RZ, RZ, ~R7, P0 ;  /* 0x000000ffff077224 */ /* 0x000fc400000e0e07 */
[----:B------:R-:W-:-:S04]  /*7c00*/  IMAD.WIDE.U32 R10, R13, R20, R2 ;  /* 0x000000140d0a7225 */ /* 0x000fc800078e0002 */
[----:B------:R-:W-:Y:S01]  /*7c10*/  IMAD R12, R7, R20, RZ ;  /* 0x00000014070c7224 */ /* 0x000fe200078e02ff */
[----:B---3--:R-:W2:Y:S03]  /*7c20*/  LDC R26, c[0x0][0x608] ;  /* 0x00018200ff1a7b82 */ /* 0x008ea60000000800 */
[----:B------:R-:W-:Y:S02]  /*7c30*/  IMAD R7, R13, R21, R12 ;  /* 0x000000150d077224 */ /* 0x000fe400078e020c */
[----:B------:R-:W-:Y:S02]  /*7c40*/  IMAD.MOV.U32 R13, RZ, RZ, 0x1 ;  /* 0x00000001ff0d7424 */ /* 0x000fe400078e00ff */
[----:B------:R-:W-:Y:S01]  /*7c50*/  IMAD.IADD R7, R11, 0x1, R7 ;  /* 0x000000010b077824 */ /* 0x000fe200078e0207 */
[----:B------:R-:W3:Y:S01]  /*7c60*/  LDC R28, c[0x0][0x658] ;  /* 0x00019600ff1c7b82 */ /* 0x000ee20000000800 */
[----:B------:R-:W-:-:S02]  /*7c70*/  I2FP.F32.U32 R11, R24 ;  /* 0x00000018000b7245 */ /* 0x000fc40000201000 */
[----:B-1----:R-:W-:-:S03]  /*7c80*/  ISETP.NE.U32.AND P0, PT, R30, RZ, PT ;  /* 0x000000ff1e00720c */ /* 0x002fc60003f05070 */
[----:B------:R-:W-:Y:S01]  /*7c90*/  FMUL R12, R11, UR6 ;  /* 0x000000060b0c7c20 */ /* 0x000fe20008400000 */
[----:B------:R-:W-:Y:S01]  /*7ca0*/  ISETP.NE.AND.EX P0, PT, R31, RZ, PT, P0 ;  /* 0x000000ff1f00720c */ /* 0x000fe20003f05300 */
[----:B------:R-:W1:Y:S01]  /*7cb0*/  LDC R23, c[0x0][0x148] ;  /* 0x00005200ff177b82 */ /* 0x000e620000000800 */
[-CC-:B0-----:R-:W-:Y:S01]  /*7cc0*/  SHF.R.U64 R18, R10, R14.reuse, R7.reuse ;  /* 0x0000000e0a127219 */ /* 0x181fe20000001207 */
[----:B------:R0:W4:Y:S01]  /*7cd0*/  F2I.U32.TRUNC.NTZ R20, R12 ;  /* 0x0000000c00147305 */ /* 0x000122000020f000 */
[----:B------:R-:W-:Y:S01]  /*7ce0*/  SHF.R.U32.HI R7, RZ, R14, R7 ;  /* 0x0000000eff077219 */ /* 0x000fe20000011607 */
[----:B------:R-:W-:-:S04]  /*7cf0*/  IMAD.MOV.U32 R11, RZ, RZ, -0x1 ;  /* 0xffffffffff0b7424 */ /* 0x000fc800078e00ff */
[----:B------:R-:W0:Y:S01]  /*7d00*/  LDC R22, c[0x0][0x600] ;  /* 0x00018000ff167b82 */ /* 0x000e220000000800 */
[-CC-:B--2---:R-:W-:Y:S02]  /*7d10*/  SHF.R.U64 R16, R18, R26.reuse, R7.reuse ;  /* 0x0000001a12107219 */ /* 0x184fe40000001207 */
[----:B------:R-:W-:-:S05]  /*7d20*/  SHF.R.U32.HI R7, RZ, R26, R7 ;  /* 0x0000001aff077219 */ /* 0x000fca0000011607 */
[----:B------:R-:W2:Y:S01]  /*7d30*/  LDC R29, c[0x0][0x648] ;  /* 0x00019200ff1d7b82 */ /* 0x000ea20000000800 */
[-C--:B---3--:R-:W-:Y:S02]  /*7d40*/  SHF.L.U32 R10, R11, R28.reuse, RZ ;  /* 0x0000001c0b0a7219 */ /* 0x088fe400000006ff */
[--C-:B------:R-:W-:Y:S02]  /*7d50*/  SHF.R.U64 R21, R16, R28, R7.reuse ;  /* 0x0000001c10157219 */ /* 0x100fe40000001207 */
[----:B------:R-:W-:Y:S02]  /*7d60*/  LOP3.LUT R27, RZ, R10, RZ, 0x33, !PT ;  /* 0x0000000aff1b7212 */ /* 0x000fe400078e33ff */
[-C--:B------:R-:W-:Y:S01]  /*7d70*/  SHF.R.U32.HI R11, RZ, R28.reuse, R7 ;  /* 0x0000001cff0b7219 */ /* 0x080fe20000011607 */
[----:B------:R-:W3:Y:S01]  /*7d80*/  LDC R32, c[0x0][0x638] ;  /* 0x00018e00ff207b82 */ /* 0x000ee20000000800 */
[----:B------:R-:W-:Y:S01]  /*7d90*/  SHF.L.U32 R26, R13, R28, RZ ;  /* 0x0000001c0d1a7219 */ /* 0x000fe200000006ff */
[----:B------:R-:W-:-:S06]  /*7da0*/  IMAD.MOV.U32 R10, RZ, RZ, R21 ;  /* 0x000000ffff0a7224 */ /* 0x000fcc00078e0015 */
[----:B------:R-:W0:Y:S01]  /*7db0*/  LDC R33, c[0x0][0x610] ;  /* 0x00018400ff217b82 */ /* 0x000e220000000800 */
[----:B----4-:R-:W-:Y:S05]  /*7dc0*/  @!P0 BRA `(.L_x_170) ;  /* 0x0000000000288947 */ /* 0x010fea0003800000 */
[----:B------:R-:W4:Y:S02]  /*7dd0*/  LDC R10, c[0x0][0x64c] ;  /* 0x00019300ff0a7b82 */ /* 0x000f240000000800 */
[----:B----4-:R-:W-:-:S05]  /*7de0*/  IADD3 R7, P0, R21, R10, RZ ;  /* 0x0000000a15077210 */ /* 0x010fca0007f1e0ff */
[----:B------:R-:W-:-:S04]  /*7df0*/  IMAD.X R17, RZ, RZ, R11, P0 ;  /* 0x000000ffff117224 */ /* 0x000fc800000e060b */
[----:B------:R-:W-:-:S04]  /*7e00*/  IMAD.WIDE.U32 R10, R17, R30, RZ ;  /* 0x0000001e110a7225 */ /* 0x000fc800078e00ff */
[----:B0-----:R-:W-:-:S04]  /*7e10*/  IMAD.WIDE.U32 R12, P0, R7, R31, R10 ;  /* 0x0000001f070c7225 */ /* 0x001fc8000780000a */
[----:B------:R-:W-:-:S04]  /*7e20*/  IMAD.WIDE.U32 R10, R7, R30, RZ ;  /* 0x0000001e070a7225 */ /* 0x000fc800078e00ff */
[----:B------:R-:W-:Y:S01]  /*7e30*/  IMAD.X R15, RZ, RZ, RZ, P0 ;  /* 0x000000ffff0f7224 */ /* 0x000fe200000e06ff */
[----:B------:R-:W-:Y:S01]  /*7e40*/  IADD3 RZ, P0, R11, R12, RZ ;  /* 0x0000000c0bff7210 */ /* 0x000fe20007f1e0ff */
[----:B------:R-:W-:-:S04]  /*7e50*/  IMAD.MOV.U32 R14, RZ, RZ, R13 ;  /* 0x000000ffff0e7224 */ /* 0x000fc800078e000d */
[----:B------:R-:W-:-:S08]  /*7e60*/  IMAD.WIDE.U32.X R10, R17, R31, R14, P0 ;  /* 0x0000001f110a7225 */ /* 0x000fd000000e040e */
.L_x_170:
[----:B--2---:R-:W-:Y:S01]  /*7e70*/  SHF.R.U64 R7, R10, R29, R11 ;  /* 0x0000001d0a077219 */ /* 0x004fe2000000120b */
[----:B0-----:R-:W-:Y:S01]  /*7e80*/  VIADD R11, R22, 0xffffffff ;  /* 0xffffffff160b7836 */ /* 0x001fe20000000000 */
[----:B------:R-:W-:Y:S01]  /*7e90*/  LOP3.LUT R28, R16, R27, RZ, 0xc0, !PT ;  /* 0x0000001b101c7212 */ /* 0x000fe200078ec0ff */
[----:B------:R-:W-:Y:S02]  /*7ea0*/  IMAD.MOV R20, RZ, RZ, -R20 ;  /* 0x000000ffff147224 */ /* 0x000fe400078e0a14 */
[----:B------:R-:W-:Y:S01]  /*7eb0*/  IMAD.MOV R10, RZ, RZ, -R7 ;  /* 0x000000ffff0a7224 */ /* 0x000fe200078e0a07 */
[----:B------:R-:W-:Y:S01]  /*7ec0*/  LOP3.LUT R18, R18, R11, RZ, 0xc0, !PT ;  /* 0x0000000b12127212 */ /* 0x000fe200078ec0ff */
[----:B------:R-:W-:Y:S02]  /*7ed0*/  IMAD R28, R26, R7, R28 ;  /* 0x000000071a1c7224 */ /* 0x000fe400078e021c */
[----:B-1----:R-:W-:Y:S02]  /*7ee0*/  @P2 IMAD R25, R23, R20, R24 ;  /* 0x0000001417192224 */ /* 0x002fe400078e0218 */
[----:B---3--:R-:W-:-:S02]  /*7ef0*/  IMAD R7, R10, R32, R21 ;  /* 0x000000200a077224 */ /* 0x008fc400078e0215 */
[----:B------:R-:W-:Y:S02]  /*7f00*/  IMAD R28, R28, R33, R25 ;  /* 0x000000211c1c7224 */ /* 0x000fe400078e0219 */
[----:B------:R-:W-:Y:S02]  /*7f10*/  IMAD R7, R7, R22, R18 ;  /* 0x0000001607077224 */ /* 0x000fe400078e0212 */
[----:B------:R-:W-:-:S03]  /*7f20*/  IMAD.MOV.U32 R10, RZ, RZ, 0x1 ;  /* 0x00000001ff0a7424 */ /* 0x000fc600078e00ff */
[----:B------:R-:W-:Y:S02]  /*7f30*/  SEL R11, R7, R28, !P2 ;  /* 0x0000001c070b7207 */ /* 0x000fe40005000000 */
[----:B------:R-:W-:Y:S01]  /*7f40*/  SEL R28, R28, R7, !P2 ;  /* 0x000000071c1c7207 */ /* 0x000fe20005000000 */
[----:B------:R-:W-:-:S07]  /*7f50*/  IMAD.MOV.U32 R7, RZ, RZ, R19 ;  /* 0x000000ffff077224 */ /* 0x000fce00078e0013 */
.L_x_168:
[----:B------:R-:W-:Y:S01]  /*7f60*/  LOP3.LUT P0, RZ, R10, 0xff, RZ, 0xc0, !PT ;  /* 0x000000ff0aff7812 */ /* 0x000fe2000780c0ff */
[----:B------:R-:W-:-:S12]  /*7f70*/  IMAD.MOV.U32 R10, RZ, RZ, R28 ;  /* 0x000000ffff0a7224 */ /* 0x000fd800078e001c */
[----:B------:R-:W-:Y:S05]  /*7f80*/  @P0 BRA `(.L_x_171) ;  /* 0xffffff9000880947 */ /* 0x000fea000383ffff */
[----:B------:R-:W-:Y:S05]  /*7f90*/  EXIT ;  /* 0x000000000000794d */ /* 0x000fea0003800000 */
.L_x_7:
[----:B0-----:R-:W-:Y:S01]  /*7fa0*/  ULDC.64 UR4, c[0x0][0x650] ;  /* 0x0001940000047ab9 */ /* 0x001fe20000000a00 */
        /* <DEDUP_REMOVED lines=25> */
.L_x_173:
[----:B------:R-:W0:Y:S01]  /*8140*/  LDC.64 R28, c[0x0][0x640] ;  /* 0x00019000ff1c7b82 */ /* 0x000e220000000a00 */
[-CC-:B------:R-:W-:Y:S01]  /*8150*/  SHF.R.U64 R21, R16, R6.reuse, R17.reuse ;  /* 0x0000000610157219 */ /* 0x180fe20000001211 */
[----:B------:R-:W-:Y:S01]  /*8160*/  IMAD.MOV.U32 R31, RZ, RZ, 0x1 ;  /* 0x00000001ff1f7424 */ /* 0x000fe200078e00ff */
[----:B------:R-:W-:Y:S02]  /*8170*/  SHF.R.U32.HI R5, RZ, R6, R17 ;  /* 0x00000006ff057219 */ /* 0x000fe40000011611 */
        /* <DEDUP_REMOVED lines=9> */
[----:B0-----:R-:W-:Y:S01]  /*8210*/  ISETP.NE.U32.AND P0, PT, R28, RZ, PT ;  /* 0x000000ff1c00720c */ /* 0x001fe20003f05070 */
[----:B------:R-:W-:-:S03]  /*8220*/  IMAD.MOV.U32 R11, RZ, RZ, -0x1 ;  /* 0xffffffffff0b7424 */ /* 0x000fc600078e00ff */
[----:B------:R-:W-:Y:S02]  /*8230*/  ISETP.NE.AND.EX P0, PT, R29, RZ, PT, P0 ;  /* 0x000000ff1d00720c */ /* 0x000fe40003f05300 */
[----:B------:R-:W0:Y:S01]  /*8240*/  LDC R24, c[0x0][0x600] ;  /* 0x00018000ff187b82 */ /* 0x000e220000000800 */
[-CC-:B-1----:R-:W-:Y:S02]  /*8250*/  SHF.R.U64 R18, R10, R14.reuse, R5.reuse ;  /* 0x0000000e0a127219 */ /* 0x182fe40000001205 */
[----:B------:R-:W-:-:S05]  /*8260*/  SHF.R.U32.HI R5, RZ, R14, R5 ;  /* 0x0000000eff057219 */ /* 0x000fca0000011605 */
        /* <DEDUP_REMOVED lines=21> */
.L_x_174:
[----:B-1----:R-:W-:Y:S01]  /*83c0*/  SHF.R.U64 R6, R10, R25, R11 ;  /* 0x000000190a067219 */ /* 0x002fe2000000120b */
[----:B0-----:R-:W-:Y:S01]  /*83d0*/  VIADD R11, R24, 0xffffffff ;  /* 0xffffffff180b7836 */ /* 0x001fe20000000000 */
[----:B------:R-:W-:Y:S01]  /*83e0*/  SHF.L.U32 R9, R31, R26, RZ ;  /* 0x0000001a1f097219 */ /* 0x000fe200000006ff */
[----:B------:R-:W-:Y:S01]  /*83f0*/  @P2 IMAD R12, R13, R20, R8 ;  /* 0x000000140d0c2224 */ /* 0x000fe200078e0208 */
[----:B------:R-:W-:Y:S01]  /*8400*/  LOP3.LUT R5, R22, R33, RZ, 0xc0, !PT ;  /* 0x0000002116057212 */ /* 0x000fe200078ec0ff */
[----:B------:R-:W-:Y:S01]  /*8410*/  IMAD.MOV R10, RZ, RZ, -R6 ;  /* 0x000000ffff0a7224 */ /* 0x000fe200078e0a06 */
[----:B------:R-:W-:Y:S01]  /*8420*/  LOP3.LUT R18, R18, R11, RZ, 0xc0, !PT ;  /* 0x0000000b12127212 */ /* 0x000fe200078ec0ff */
[----:B------:R-:W-:Y:S02]  /*8430*/  IMAD.MOV.U32 R8, RZ, RZ, 0x1 ;  /* 0x00000001ff087424 */ /* 0x000fe400078e00ff */
[----:B------:R-:W-:Y:S02]  /*8440*/  IMAD R9, R9, R6, R5 ;  /* 0x0000000609097224 */ /* 0x000fe400078e0205 */
[----:B--2---:R-:W-:-:S02]  /*8450*/  IMAD R5, R10, R27, R23 ;  /* 0x0000001b0a057224 */ /* 0x004fc400078e0217 */
[----:B---3--:R-:W-:Y:S02]  /*8460*/  IMAD R6, R9, R30, R12 ;  /* 0x0000001e09067224 */ /* 0x008fe400078e020c */
[----:B------:R-:W-:Y:S01]  /*8470*/  IMAD R9, R5, R24, R18 ;  /* 0x0000001805097224 */ /* 0x000fe200078e0212 */
[----:B------:R-:W-:Y:S01]  /*8480*/  PRMT R5, R8, 0x7610, R5 ;  /* 0x0000761008057816 */ /* 0x000fe20000000005 */
[----:B------:R-:W-:-:S03]  /*8490*/  IMAD.MOV.U32 R16, RZ, RZ, R21 ;  /* 0x000000ffff107224 */ /* 0x000fc600078e0015 */
[----:B------:R-:W-:Y:S02]  /*84a0*/  SEL R17, R9, R6, !P2 ;  /* 0x0000000609117207 */ /* 0x000fe40005000000 */
[----:B------:R-:W-:-:S07]  /*84b0*/  SEL R6, R6, R9, !P2 ;  /* 0x0000000906067207 */ /* 0x000fce0005000000 */
.L_x_172:
[----:B------:R-:W-:-:S08]  /*84c0*/  NOP ;  /* 0x0000000000007918 */ /* 0x000fd00000000000 */
[----:B------:R-:W0:-:S00]  /*84d0*/  USETMAXREG.DEALLOC.CTAPOOL 0x28 ;  /* 0x00000028000079c8 */ /* 0x000e0000080e0500 */
[----:B0-----:R-:W-:-:S13]  /*84e0*/  ISETP.NE.AND P0, PT, R7, RZ, PT ;  /* 0x000000ff0700720c */ /* 0x001fda0003f05270 */
[----:B------:R-:W-:Y:S05]  /*84f0*/  @P0 EXIT ;  /* 0x000000000000094d */ /* 0x000fea0003800000 */
[----:B------:R-:W-:Y:S01]  /*8500*/  LOP3.LUT P0, RZ, R5, 0xff, RZ, 0xc0, !PT ;  /* 0x000000ff05ff7812 */ /* 0x000fe2000780c0ff */
[----:B------:R-:W-:Y:S02]  /*8510*/  IMAD.MOV.U32 R11, RZ, RZ, 0x1 ;  /* 0x00000001ff0b7424 */ /* 0x000fe400078e00ff */
[----:B------:R-:W-:-:S10]  /*8520*/  IMAD.MOV.U32 R15, RZ, RZ, RZ ;  /* 0x000000ffff0f7224 */ /* 0x000fd400078e00ff */
[----:B------:R-:W-:Y:S05]  /*8530*/  @!P0 BRA `(.L_x_175) ;  /* 0x0000000c00708947 */ /* 0x000fea0003800000 */
[----:B------:R-:W0:Y:S01]  /*8540*/  LDC R5, c[0x0][0x28c] ;  /* 0x0000a300ff057b82 */ /* 0x000e220000000800 */
[----:B------:R-:W-:Y:S01]  /*8550*/  UMOV UR14, 0x1 ;  /* 0x00000001000e7882 */ /* 0x000fe20000000000 */
[----:B------:R-:W-:Y:S01]  /*8560*/  ULDC UR9, c[0x0][0xc] ;  /* 0x0000030000097ab9 */ /* 0x000fe20000000800 */
[----:B------:R-:W-:Y:S01]  /*8570*/  ULDC UR12, c[0x0][0x10] ;  /* 0x00000400000c7ab9 */ /* 0x000fe20000000800 */
[----:B------:R-:W-:Y:S01]  /*8580*/  ULDC UR5, c[0x0][0x658] ;  /* 0x0001960000057ab9 */ /* 0x000fe20000000800 */
[----:B------:R-:W-:Y:S01]  /*8590*/  UMOV UR7, 0xffffffff ;  /* 0xffffffff00077882 */ /* 0x000fe20000000000 */
[----:B------:R-:W-:Y:S01]  /*85a0*/  BSSY B0, `(.L_x_175) ;  /* 0x00000d5000007945 */ /* 0x000fe20003800000 */
[----:B------:R-:W-:Y:S01]  /*85b0*/  USHF.L.U32 UR7, UR7, UR5, URZ ;  /* 0x0000000507077299 */ /* 0x000fe2000800063f */
[----:B------:R-:W1:Y:S01]  /*85c0*/  S2UR UR8, SR_CgaCtaId ;  /* 0x00000000000879c3 */ /* 0x000e620000008800 */
[----:B------:R-:W-:Y:S01]  /*85d0*/  USHF.L.U32 UR5, UR14, UR5, URZ ;  /* 0x000000050e057299 */ /* 0x000fe2000800063f */
[----:B------:R-:W-:Y:S01]  /*85e0*/  IMAD.MOV.U32 R13, RZ, RZ, 0x1 ;  /* 0x00000001ff0d7424 */ /* 0x000fe200078e00ff */
[----:B------:R-:W-:Y:S01]  /*85f0*/  LOP3.LUT R14, R4, 0x2, RZ, 0xfc, !PT ;  /* 0x00000002040e7812 */ /* 0x000fe200078efcff */
[----:B------:R-:W-:Y:S01]  /*8600*/  IMAD.MOV.U32 R11, RZ, RZ, 0x1 ;  /* 0x00000001ff0b7424 */ /* 0x000fe200078e00ff */
[----:B------:R-:W-:Y:S01]  /*8610*/  ULDC UR4, c[0x0][0x600] ;  /* 0x0001800000047ab9 */ /* 0x000fe20000000800 */
[----:B------:R-:W-:Y:S01]  /*8620*/  IMAD.MOV.U32 R15, RZ, RZ, RZ ;  /* 0x000000ffff0f7224 */ /* 0x000fe200078e00ff */
[----:B------:R-:W-:Y:S01]  /*8630*/  UMOV UR15, 0x5 ;  /* 0x00000005000f7882 */ /* 0x000fe20000000000 */
[----:B------:R-:W-:-:S02]  /*8640*/  UIADD3 UR4, UR4, -0x1, URZ ;  /* 0xffffffff04047890 */ /* 0x000fc4000fffe03f */
[----:B------:R-:W-:Y:S01]  /*8650*/  ULOP3.LUT UR7, URZ, UR7, URZ, 0x33, !UPT ;  /* 0x000000073f077292 */ /* 0x000fe2000f8e333f */
[----:B------:R-:W-:Y:S01]  /*8660*/  ULDC.64 UR30, c[0x0][0x198] ;  /* 0x00006600001e7ab9 */ /* 0x000fe20000000a00 */
[----:B0-----:R-:W-:-:S05]  /*8670*/  VIADD R5, R5, 0x7f ;  /* 0x0000007f05057836 */ /* 0x001fca0000000000 */
[----:B------:R-:W-:Y:S01]  /*8680*/  SHF.R.S32.HI R8, RZ, 0x1f, R5 ;  /* 0x0000001fff087819 */ /* 0x000fe20000011405 */
[----:B-1----:R-:W-:-:S03]  /*8690*/  ULOP3.LUT UR10, UR8, 0x1, URZ, 0xc0, !UPT ;  /* 0x00000001080a7892 */ /* 0x002fc6000f8ec03f */
[----:B------:R-:W-:Y:S01]  /*86a0*/  LEA.HI R8, R8, R5, RZ, 0x7 ;  /* 0x0000000508087211 */ /* 0x000fe200078f38ff */
[----:B------:R-:W-:Y:S02]  /*86b0*/  USHF.R.U32.HI UR28, URZ, 0x1, UR8 ;  /* 0x000000013f1c7899 */ /* 0x000fe40008011608 */
[----:B------:R-:W-:Y:S01]  /*86c0*/  USHF.L.U32 UR6, UR8, 0x6, URZ ;  /* 0x0000000608067899 */ /* 0x000fe2000800063f */
[----:B------:R-:W-:Y:S01]  /*86d0*/  SHF.R.S32.HI R10, RZ, 0x7, R8 ;  /* 0x00000007ff0a7819 */ /* 0x000fe20000011408 */
[----:B------:R-:W-:Y:S02]  /*86e0*/  USHF.L.U32 UR27, UR8, 0xd, URZ ;  /* 0x0000000d081b7899 */ /* 0x000fe4000800063f */
[----:B------:R-:W-:Y:S02]  /*86f0*/  ULOP3.LUT UR8, UR8, 0xfffffffe, URZ, 0xc0, !UPT ;  /* 0xfffffffe08087892 */ /* 0x000fe4000f8ec03f */
[----:B------:R-:W-:Y:S01]  /*8700*/  UISETP.GT.U32.AND UP0, UPT, UR10, 0xffff, UPT ;  /* 0x0000ffff0a00788c */ /* 0x000fe2000bf04070 */
[----:B------:R-:W-:Y:S01]  /*8710*/  VIADD R5, R10, 0x1 ;  /* 0x000000010a057836 */ /* 0x000fe20000000000 */
[----:B------:R-:W-:-:S02]  /*8720*/  USHF.L.U32 UR13, UR14, UR8, URZ ;  /* 0x000000080e0d7299 */ /* 0x000fc4000800063f */
[----:B------:R-:W-:Y:S02]  /*8730*/  ULOP3.LUT UR11, UR8, 0x1, URZ, 0xfc, !UPT ;  /* 0x00000001080b7892 */ /* 0x000fe4000f8efc3f */
[----:B------:R-:W-:Y:S02]  /*8740*/  UIMAD.WIDE.U32 UR8, UR9, UR12, URZ ;  /* 0x0000000c090872a5 */ /* 0x000fe4000f8e003f */
[----:B------:R-:W-:Y:S01]  /*8750*/  USEL UR10, UR10, 0xffff, !UP0 ;  /* 0x0000ffff0a0a7887 */ /* 0x000fe2000c000000 */
[----:B------:R-:W-:Y:S01]  /*8760*/  ULDC UR12, c[0x0][0x14] ;  /* 0x00000500000c7ab9 */ /* 0x000fe20000000800 */
[----:B------:R-:W-:Y:S02]  /*8770*/  USHF.L.U32 UR11, UR14, UR11, URZ ;  /* 0x0000000b0e0b7299 */ /* 0x000fe4000800063f */
[----:B------:R-:W-:Y:S02]  /*8780*/  UIMAD.WIDE.U32 UR24, UR8, UR12, URZ ;  /* 0x0000000c081872a5 */ /* 0x000fe4000f8e003f */
[----:B------:R-:W-:-:S02]  /*8790*/  UIMAD UR14, UR9, UR12, URZ ;  /* 0x0000000c090e72a4 */ /* 0x000fc4000f8e023f */
[----:B------:R-:W-:Y:S02]  /*87a0*/  ULOP3.LUT UR10, UR10, 0xffff, URZ, 0xc0, !UPT ;  /* 0x0000ffff0a0a7892 */ /* 0x000fe4000f8ec03f */
[----:B------:R-:W-:Y:S02]  /*87b0*/  ULOP3.LUT UR6, UR6, 0x40, URZ, 0xc0, !UPT ;  /* 0x0000004006067892 */ /* 0x000fe4000f8ec03f */
[----:B------:R-:W-:Y:S02]  /*87c0*/  ULOP3.LUT UR13, UR13, UR11, URZ, 0xfc, !UPT ;  /* 0x0000000b0d0d7292 */ /* 0x000fe4000f8efc3f */
[----:B------:R-:W-:Y:S02]  /*87d0*/  UIADD3 UR14, UR25, UR14, URZ ;  /* 0x0000000e190e7290 */ /* 0x000fe4000fffe03f */
[----:B------:R-:W-:-:S12]  /*87e0*/  USHF.L.U32 UR15, UR15, UR10, URZ ;  /* 0x0000000a0f0f7299 */ /* 0x000fd8000800063f */
.L_x_186:
[----:B------:R-:W-:-:S03]  /*87f0*/  UMOV UR8, 0xffffffff ;  /* 0xffffffff00087882 */ /* 0x000fc60000000000 */
[----:B------:R-:W-:Y:S05]  /*8800*/  BRA.DIV UR8, `(.L_x_176) ;  /* 0x0000000e08887947 */ /* 0x000fea000b800000 */
[----:B------:R-:W-:-:S13]  /*8810*/  ELECT P0, URZ, PT ;  /* 0x00000000003f782f */ /* 0x000fda0003800000 */
.L_x_196:
[----:B------:R-:W0:Y:S01]  /*8820*/  LDC R7, c[0x0][0x28c] ;  /* 0x0000a300ff077b82 */ /* 0x000e220000000800 */
[----:B------:R-:W-:Y:S01]  /*8830*/  BSSY B1, `(.L_x_177) ;  /* 0x000003b000017945 */ /* 0x000fe20003800000 */
[----:B0-----:R-:W-:-:S13]  /*8840*/  ISETP.LT.OR P0, PT, R7, 0x1, !P0 ;  /* 0x000000010700780c */ /* 0x001fda0004701670 */
[----:B------:R-:W-:Y:S05]  /*8850*/  @P0 BRA `(.L_x_178) ;  /* 0x0000000000e00947 */ /* 0x000fea0003800000 */
[----:B------:R-:W-:Y:S01]  /*8860*/  LEA R9, R6, UR28, 0x1 ;  /* 0x0000001c06097c11 */ /* 0x000fe2000f8e08ff */
[----:B------:R-:W-:Y:S01]  /*8870*/  IMAD.MOV.U32 R21, RZ, RZ, RZ ;  /* 0x000000ffff157224 */ /* 0x000fe200078e00ff */
[----:B------:R-:W-:Y:S01]  /*8880*/  LEA R17, R17, UR6, 0x7 ;  /* 0x0000000611117c11 */ /* 0x000fe2000f8e38ff */
[----:B------:R-:W-:Y:S02]  /*8890*/  IMAD.MOV.U32 R6, RZ, RZ, R5 ;  /* 0x000000ffff067224 */ /* 0x000fe400078e0005 */
[----:B------:R-:W-:Y:S02]  /*88a0*/  IMAD.MOV.U32 R7, RZ, RZ, R11 ;  /* 0x000000ffff077224 */ /* 0x000fe400078e000b */
[----:B------:R-:W-:Y:S02]  /*88b0*/  IMAD.MOV.U32 R8, RZ, RZ, R15 ;  /* 0x000000ffff087224 */ /* 0x000fe400078e000f */
[----:B------:R-:W-:-:S07]  /*88c0*/  IMAD.SHL.U32 R18, R9, 0x40, RZ ;  /* 0x0000004009127824 */ /* 0x000fce00078e00ff */
.L_x_181:
[----:B------:R-:W0:Y:S01]  /*88d0*/  S2R R12, SR_CgaCtaId ;  /* 0x00000000000c7919 */ /* 0x000e220000008800 */
[----:B------:R-:W-:Y:S02]  /*88e0*/  MOV R9, 0x400 ;  /* 0x0000040000097802 */ /* 0x000fe40000000f00 */
[----:B------:R-:W-:Y:S02]  /*88f0*/  LOP3.LUT P1, RZ, R0, 0x7f, RZ, 0xc0, !PT ;  /* 0x0000007f00ff7812 */ /* 0x000fe4000782c0ff */
[----:B0-----:R-:W-:Y:S02]  /*8900*/  LEA R19, R12, R9, 0x18 ;  /* 0x000000090c137211 */ /* 0x001fe400078ec0ff */
[----:B------:R-:W-:-:S09]  /*8910*/  SHF.L.U32 R9, R7, 0x1f, RZ ;  /* 0x0000001f07097819 */ /* 0x000fd200000006ff */
[----:B------:R-:W0:Y:S01]  /*8920*/  @!P1 LDC R12, c[0x0][0x500] ;  /* 0x00014000ff0c9b82 */ /* 0x000e220000000800 */
[----:B------:R-:W-:-:S04]  /*8930*/  IMAD R20, R8, 0x8, R19 ;  /* 0x0000000808147824 */ /* 0x000fc800078e0213 */
[----:B------:R-:W1:Y:S02]  /*8940*/  SYNCS.PHASECHK.TRANS64.TRYWAIT P0, [R20+URZ+0x18], R9 ;  /* 0x00001809140075a7 */ /* 0x000e64000800017f */
[----:B-1----:R-:W-:Y:S05]  /*8950*/  @!P0 BRA `(.L_x_179) ;  /* 0x0000000c00548947 */ /* 0x002fea0003800000 */
.L_x_197:
[----:B-1----:R-:W-:Y:S01]  /*8960*/  PRMT R9, R14, 0x9910, RZ ;  /* 0x000099100e097816 */ /* 0x002fe200000000ff */
[----:B0-----:R0:W-:Y:S03]  /*8970*/  @!P1 SYNCS.ARRIVE.TRANS64 RZ, [R20+URZ], R12 ;  /* 0x0000000c14ff99a7 */ /* 0x0011e6000800003f */
[----:B------:R-:W-:-:S13]  /*8980*/  ISETP.NE.AND P0, PT, R9, 0x2, PT ;  /* 0x000000020900780c */ /* 0x000fda0003f05270 */
[----:B0-----:R-:W-:Y:S05]  /*8990*/  @P0 BRA `(.L_x_180) ;  /* 0x0000000000040947 */ /* 0x001fea0003800000 */
[----:B------:R-:W-:Y:S01]  /*89a0*/  BPT.TRAP 0x1 ;  /* 0x000000040000795c */ /* 0x000fe20000300000 */
.L_x_180:
[----:B------:R-:W-:Y:S01]  /*89b0*/  R2UR UR8, R8 ;  /* 0x00000000080872ca */ /* 0x000fe200000e0000 */
[----:B------:R-:W-:Y:S01]  /*89c0*/  VIADD R6, R6, 0xffffffff ;  /* 0xffffffff06067836 */ /* 0x000fe20000000000 */
[----:B------:R-:W-:Y:S01]  /*89d0*/  R2UR UR22, R19 ;  /* 0x00000000131672ca */ /* 0x000fe200000e0000 */
[----:B------:R-:W-:Y:S01]  /*89e0*/  UIADD3 UR16, UP0, UR30, 0xf0, URZ ;  /* 0x000000f01e107890 */ /* 0x000fe2000ff1e03f */
[----:B------:R-:W-:Y:S01]  /*89f0*/  R2UR UR23, R18 ;  /* 0x00000000121772ca */ /* 0x000fe200000e0000 */
[----:B------:R-:W-:Y:S01]  /*8a00*/  UIADD3 UR32, UP1, UR30, 0x1f0, URZ ;  /* 0x000001f01e207890 */ /* 0x000fe2000ff3e03f */
[----:B------:R-:W-:Y:S01]  /*8a10*/  R2UR UR9, R20 ;  /* 0x00000000140972ca */ /* 0x000fe200000e0000 */
[----:B------:R-:W-:Y:S01]  /*8a20*/  UIADD3.X UR17, URZ, UR31, URZ, UP0, !UPT ;  /* 0x0000001f3f117290 */ /* 0x000fe200087fe43f */
[----:B------:R-:W-:Y:S01]  /*8a30*/  R2UR UR10, R21 ;  /* 0x00000000150a72ca */ /* 0x000fe200000e0000 */
[----:B------:R-:W-:Y:S01]  /*8a40*/  UPRMT UR20, URZ, 0x5410, UR15 ;  /* 0x000054103f147896 */ /* 0x000fe2000800000f */
[----:B------:R-:W-:Y:S01]  /*8a50*/  R2UR UR12, R16 ;  /* 0x00000000100c72ca */ /* 0x000fe200000e0000 */
[----:B------:R-:W-:Y:S01]  /*8a60*/  VIADD R8, R8, 0x1 ;  /* 0x0000000108087836 */ /* 0x000fe20000000000 */
[----:B------:R-:W-:Y:S01]  /*8a70*/  R2UR UR26, R17 ;  /* 0x00000000111a72ca */ /* 0x000fe200000e0000 */
[----:B------:R-:W-:Y:S01]  /*8a80*/  USHF.L.U32 UR8, UR8, 0xe, URZ ;  /* 0x0000000e08087899 */ /* 0x000fe2000800063f */
[----:B------:R-:W-:Y:S01]  /*8a90*/  ISETP.GT.AND P1, PT, R6, 0x1, PT ;  /* 0x000000010600780c */ /* 0x000fe20003f24270 */
[----:B------:R-:W-:Y:S01]  /*8aa0*/  UPRMT UR29, URZ, 0x5410, UR13 ;  /* 0x000054103f1d7896 */ /* 0x000fe2000800000d */
[C---:B------:R-:W-:Y:S01]  /*8ab0*/  ISETP.NE.AND P0, PT, R8.reuse, 0x3, PT ;  /* 0x000000030800780c */ /* 0x040fe20003f05270 */
[----:B------:R-:W-:Y:S01]  /*8ac0*/  ULEA UR11, UR28, UR8, 0xd ;  /* 0x000000081c0b7291 */ /* 0x000fe2000f8e683f */
[----:B------:R-:W-:Y:S01]  /*8ad0*/  VIADD R21, R21, 0x80 ;  /* 0x0000008015157836 */ /* 0x000fe20000000000 */
[----:B------:R-:W-:Y:S01]  /*8ae0*/  ULOP3.LUT UR8, UR8, 0x2000, UR27, 0xf8, !UPT ;  /* 0x0000200008087892 */ /* 0x000fe2000f8ef81b */
[----:B------:R-:W-:Y:S01]  /*8af0*/  SEL R12, RZ, 0x1, P0 ;  /* 0x00000001ff0c7807 */ /* 0x000fe20000000000 */
[----:B------:R-:W-:Y:S01]  /*8b00*/  UIADD3 UR21, UR22, 0x100, UR11 ;  /* 0x0000010016157890 */ /* 0x000fe2000fffe00b */
[----:B------:R-:W-:Y:S01]  /*8b10*/  SEL R8, R8, RZ, P0 ;  /* 0x000000ff08087207 */ /* 0x000fe20000000000 */
[----:B------:R-:W-:Y:S01]  /*8b20*/  UIADD3 UR22, UR22, 0xc100, UR8 ;  /* 0x0000c10016167890 */ /* 0x000fe2000fffe008 */
[----:B------:R-:W-:Y:S01]  /*8b30*/  LOP3.LUT R7, R7, R12, RZ, 0x3c, !PT ;  /* 0x0000000c07077212 */ /* 0x000fe200078e3cff */
[----:B------:R-:W-:Y:S01]  /*8b40*/  UIADD3.X UR33, URZ, UR31, URZ, UP1, !UPT ;  /* 0x0000001f3f217290 */ /* 0x000fe20008ffe43f */
[----:B------:R-:W-:Y:S01]  /*8b50*/  UMOV UR18, 0x0 ;  /* 0x0000000000127882 */ /* 0x000fe20000000000 */
[----:B------:R-:W-:Y:S01]  /*8b60*/  UMOV UR19, 0x10000000 ;  /* 0x1000000000137882 */ /* 0x000fe20000000000 */
[----:B------:R-:W-:Y:S01]  /*8b70*/  UMOV UR11, UR23 ;  /* 0x00000017000b7c82 */ /* 0x000fe20008000000 */
[----:B------:R-:W-:-:S02]  /*8b80*/  UMOV UR8, UR21 ;  /* 0x0000001500087c82 */ /* 0x000fc40008000000 */
[----:B------:R0:W-:Y:S02]  /*8b90*/  UTMALDG.3D.MULTICAST [UR8], [UR16], UR20, desc[UR18] ;  /* 0x00001208100073b4 */ /* 0x0001e40008011814 */
[----:B0-----:R-:W-:Y:S01]  /*8ba0*/  UMOV UR8, UR22 ;  /* 0x0000001600087c82 */ /* 0x001fe20008000000 */
[----:B------:R-:W-:Y:S02]  /*8bb0*/  UMOV UR11, UR26 ;  /* 0x0000001a000b7c82 */ /* 0x000fe40008000000 */
[----:B------:R0:W-:Y:S02]  /*8bc0*/  UTMALDG.3D.MULTICAST [UR8], [UR32], UR29, desc[UR18] ;  /* 0x00001208200073b4 */ /* 0x0001e4000801181d */
[----:B0-----:R-:W-:Y:S05]  /*8bd0*/  @P1 BRA `(.L_x_181) ;  /* 0xfffffffc003c1947 */ /* 0x001fea000383ffff */
.L_x_178:
[----:B------:R-:W-:Y:S05]  /*8be0*/  BSYNC B1 ;  /* 0x0000000000017941 */ /* 0x000fea0003800000 */
.L_x_177:
[----:B------:R-:W-:Y:S01]  /*8bf0*/  LOP3.LUT P1, RZ, R13, 0xff, RZ, 0xc0, !PT ;  /* 0x000000ff0dff7812 */ /* 0x000fe2000782c0ff */
[C---:B------:R-:W-:Y:S01]  /*8c00*/  IMAD.IADD R15, R10.reuse, 0x1, R15 ;  /* 0x000000010a0f7824 */ /* 0x040fe200078e020f */
[----:B------:R-:W-:Y:S01]  /*8c10*/  ULDC.64 UR8, c[0x0][0x650] ;  /* 0x0001940000087ab9 */ /* 0x000fe20000000a00 */
[C---:B------:R-:W-:Y:S01]  /*8c20*/  ISETP.GE.U32.AND P3, PT, R10.reuse, 0x3, PT ;  /* 0x000000030a00780c */ /* 0x040fe20003f66070 */
[----:B------:R-:W-:Y:S01]  /*8c30*/  BSSY B1, `(.L_x_182) ;  /* 0x0000069000017945 */ /* 0x000fe20003800000 */
[----:B------:R-:W-:Y:S01]  /*8c40*/  IMAD.MOV.U32 R17, RZ, RZ, -0x1 ;  /* 0xffffffffff117424 */ /* 0x000fe200078e00ff */
[----:B------:R-:W-:Y:S01]  /*8c50*/  ISETP.GT.U32.AND P0, PT, R15, 0x2, PT ;  /* 0x000000020f00780c */ /* 0x000fe20003f04070 */
[----:B------:R-:W-:Y:S01]  /*8c60*/  IMAD.MOV.U32 R16, RZ, RZ, -0x1 ;  /* 0xffffffffff107424 */ /* 0x000fe200078e00ff */
[----:B------:R-:W-:Y:S02]  /*8c70*/  PRMT R13, RZ, 0x7610, R13 ;  /* 0x00007610ff0d7816 */ /* 0x000fe4000000000d */
[----:B------:R-:W-:-:S03]  /*8c80*/  ISETP.LT.U32.AND P0, PT, R10, 0x3, P0 ;  /* 0x000000030a00780c */ /* 0x000fc60000701070 */
[----:B------:R-:W0:Y:S01]  /*8c90*/  @P1 S2R R7, SR_CgaCtaId ;  /* 0x0000000000071919 */ /* 0x000e220000008800 */
[----:B------:R-:W-:-:S04]  /*8ca0*/  @P1 MOV R6, 0x400 ;  /* 0x0000040000061802 */ /* 0x000fc80000000f00 */
[----:B0-----:R-:W-:Y:S01]  /*8cb0*/  @P1 LEA R8, R7, R6, 0x18 ;  /* 0x0000000607081211 */ /* 0x001fe200078ec0ff */
[----:B------:R-:W-:Y:S01]  /*8cc0*/  IMAD.WIDE.U32 R6, R15, -0x55555555, RZ ;  /* 0xaaaaaaab0f067825 */ /* 0x000fe200078e00ff */
[----:B------:R-:W-:Y:S02]  /*8cd0*/  SEL R6, RZ, 0x1, !P0 ;  /* 0x00000001ff067807 */ /* 0x000fe40004000000 */
[----:B------:R0:W-:Y:S01]  /*8ce0*/  @P1 SYNCS.ARRIVE.TRANS64.A1T0 RZ, [R8+URZ+0x48], RZ ;  /* 0x000048ff08ff19a7 */ /* 0x0001e2000810003f */
[----:B------:R-:W-:Y:S02]  /*8cf0*/  IADD3 R2, P1, R2, UR24, RZ ;  /* 0x0000001802027c10 */ /* 0x000fe4000ff3e0ff */
[----:B------:R-:W-:Y:S01]  /*8d00*/  LOP3.LUT R11, R11, R6, RZ, 0x3c, !PT ;  /* 0x000000060b0b7212 */ /* 0x000fe200078e3cff */
[----:B------:R-:W-:Y:S01]  /*8d10*/  IMAD.MOV.U32 R6, RZ, RZ, -0x1 ;  /* 0xffffffffff067424 */ /* 0x000fe200078e00ff */
[----:B------:R-:W-:Y:S02]  /*8d20*/  IADD3.X R3, R3, UR14, RZ, P1, !PT ;  /* 0x0000000e03037c10 */ /* 0x000fe40008ffe4ff */
[----:B------:R-:W-:-:S02]  /*8d30*/  ISETP.GE.U32.AND P0, PT, R2, UR8, PT ;  /* 0x0000000802007c0c */ /* 0x000fc4000bf06070 */
[----:B0-----:R-:W-:Y:S02]  /*8d40*/  SHF.R.U32.HI R8, RZ, 0x1, R7 ;  /* 0x00000001ff087819 */ /* 0x001fe40000011607 */
[----:B------:R-:W-:Y:S02]  /*8d50*/  ISETP.GE.U32.AND.EX P0, PT, R3, UR9, PT, P0 ;  /* 0x0000000903007c0c */ /* 0x000fe4000bf06100 */
[----:B------:R-:W-:Y:S01]  /*8d60*/  @P3 LOP3.LUT R11, R11, 0x1, R8, 0x78, !PT ;  /* 0x000000010b0b3812 */ /* 0x000fe200078e7808 */
[----:B------:R-:W-:Y:S01]  /*8d70*/  IMAD R15, R8, -0x3, R15 ;  /* 0xfffffffd080f7824 */ /* 0x000fe200078e020f */
[----:B------:R-:W-:-:S09]  /*8d80*/  PRMT R7, RZ, 0x7610, R7 ;  /* 0x00007610ff077816 */ /* 0x000fd20000000007 */
[----:B------:R-:W-:Y:S05]  /*8d90*/  @P0 BRA `(.L_x_183) ;  /* 0x0000000400480947 */ /* 0x000fea0003800000 */
[----:B------:R-:W0:Y:S01]  /*8da0*/  S2R R17, SR_CTAID.X ;  /* 0x0000000000117919 */ /* 0x000e220000002500 */
[----:B------:R-:W-:Y:S01]  /*8db0*/  ULDC.64 UR8, c[0x0][0x628] ;  /* 0x00018a0000087ab9 */ /* 0x000fe20000000a00 */
[----:B------:R-:W1:Y:S01]  /*8dc0*/  LDC R18, c[0x0][0x144] ;  /* 0x00005100ff127b82 */ /* 0x000e620000000800 */
[----:B------:R-:W-:Y:S01]  /*8dd0*/  ISETP.NE.U32.AND P0, PT, RZ, UR8, PT ;  /* 0x00000008ff007c0c */ /* 0x000fe2000bf05070 */
[----:B------:R-:W2:Y:S01]  /*8de0*/  S2R R12, SR_CTAID.Y ;  /* 0x00000000000c7919 */ /* 0x000ea20000002600 */
[----:B------:R-:W-:Y:S01]  /*8df0*/  ULDC UR10, c[0x0][0x150] ;  /* 0x00005400000a7ab9 */ /* 0x000fe20000000800 */
[----:B------:R-:W-:Y:S01]  /*8e00*/  ULDC UR11, c[0x0][0x630] ;  /* 0x00018c00000b7ab9 */ /* 0x000fe20000000800 */
[----:B------:R-:W-:Y:S01]  /*8e10*/  ISETP.NE.AND.EX P0, PT, RZ, UR9, PT, P0 ;  /* 0x00000009ff007c0c */ /* 0x000fe2000bf05300 */
[----:B------:R-:W-:Y:S01]  /*8e20*/  IMAD.MOV.U32 R6, RZ, RZ, R2 ;  /* 0x000000ffff067224 */ /* 0x000fe200078e0002 */
[----:B0-----:R-:W-:-:S05]  /*8e30*/  I2FP.F32.U32 R7, R17 ;  /* 0x0000001100077245 */ /* 0x001fca0000201000 */
[----:B------:R-:W-:Y:S01]  /*8e40*/  FMUL R20, R7, UR10 ;  /* 0x0000000a07147c20 */ /* 0x000fe20008400000 */
[----:B------:R-:W-:-:S05]  /*8e50*/  IMAD.MOV.U32 R7, RZ, RZ, R3 ;  /* 0x000000ffff077224 */ /* 0x000fca00078e0003 */
[----:B--2---:R-:W-:Y:S05]  /*8e60*/  @!P0 BRA `(.L_x_184) ;  /* 0x0000000000288947 */ /* 0x004fea0003800000 */
[----:B------:R-:W-:Y:S02]  /*8e70*/  ULDC UR10, c[0x0][0x634] ;  /* 0x00018d00000a7ab9 */ /* 0x000fe40000000800 */
[----:B------:R-:W-:-:S05]  /*8e80*/  IADD3 R7, P0, R2, UR10, RZ ;  /* 0x0000000a02077c10 */ /* 0x000fca000ff1e0ff */
[----:B------:R-:W-:-:S04]  /*8e90*/  IMAD.X R19, RZ, RZ, R3, P0 ;  /* 0x000000ffff137224 */ /* 0x000fc800000e0603 */
[----:B------:R-:W-:-:S04]  /*8ea0*/  IMAD.WIDE.U32 R8, R19, UR8, RZ ;  /* 0x0000000813087c25 */ /* 0x000fc8000f8e00ff */
[----:B------:R-:W-:-:S04]  /*8eb0*/  IMAD.WIDE.U32 R8, P0, R7, UR9, R8 ;  /* 0x0000000907087c25 */ /* 0x000fc8000f800008 */
[----:B------:R-:W-:-:S04]  /*8ec0*/  IMAD.WIDE.U32 R6, R7, UR8, RZ ;  /* 0x0000000807067c25 */ /* 0x000fc8000f8e00ff */
[----:B------:R-:W-:Y:S01]  /*8ed0*/  IMAD.MOV.U32 R6, RZ, RZ, R9 ;  /* 0x000000ffff067224 */ /* 0x000fe200078e0009 */
[----:B------:R-:W-:Y:S01]  /*8ee0*/  IADD3 RZ, P1, R7, R8, RZ ;  /* 0x0000000807ff7210 */ /* 0x000fe20007f3e0ff */
[----:B------:R-:W-:-:S04]  /*8ef0*/  IMAD.X R7, RZ, RZ, RZ, P0 ;  /* 0x000000ffff077224 */ /* 0x000fc800000e06ff */
[----:B------:R-:W-:-:S08]  /*8f00*/  IMAD.WIDE.U32.X R6, R19, UR9, R6, P1 ;  /* 0x0000000913067c25 */ /* 0x000fd000088e0406 */
.L_x_184:
[--C-:B------:R-:W-:Y:S01]  /*8f10*/  SHF.R.U64 R16, R6, UR11, R7.reuse ;  /* 0x0000000b06107c19 */ /* 0x100fe20008001207 */
[----:B------:R-:W0:Y:S01]  /*8f20*/  F2I.U32.TRUNC.NTZ R20, R20 ;  /* 0x0000001400147305 */ /* 0x000e22000020f000 */
[----:B------:R-:W-:Y:S01]  /*8f30*/  SHF.R.U32.HI R6, RZ, UR11, R7 ;  /* 0x0000000bff067c19 */ /* 0x000fe20008011607 */
[----:B------:R-:W-:Y:S01]  /*8f40*/  ULDC.64 UR8, c[0x0][0x620] ;  /* 0x0001880000087ab9 */ /* 0x000fe20000000a00 */
[----:B------:R-:W-:Y:S01]  /*8f50*/  IADD3 R9, P0, RZ, -R16, RZ ;  /* 0x80000010ff097210 */ /* 0x000fe20007f1e0ff */
[----:B------:R-:W-:Y:S01]  /*8f60*/  ULDC.64 UR10, c[0x0][0x640] ;  /* 0x00019000000a7ab9 */ /* 0x000fe20000000a00 */
[----:B------:R-:W2:Y:S03]  /*8f70*/  LDC R21, c[0x0][0x148] ;  /* 0x00005200ff157b82 */ /* 0x000ea60000000800 */
[----:B------:R-:W-:Y:S01]  /*8f80*/  IMAD.X R6, RZ, RZ, ~R6, P0 ;  /* 0x000000ffff067224 */ /* 0x000fe200000e0e06 */
[----:B------:R-:W-:-:S03]  /*8f90*/  ISETP.NE.U32.AND P0, PT, RZ, UR10, PT ;  /* 0x0000000aff007c0c */ /* 0x000fc6000bf05070 */
[----:B------:R-:W-:Y:S01]  /*8fa0*/  IMAD R8, R6, UR8, RZ ;  /* 0x0000000806087c24 */ /* 0x000fe2000f8e02ff */
[----:B------:R-:W-:Y:S01]  /*8fb0*/  ISETP.NE.AND.EX P0, PT, RZ, UR11, PT, P0 ;  /* 0x0000000bff007c0c */ /* 0x000fe2000bf05300 */
[----:B------:R-:W-:Y:S01]  /*8fc0*/  IMAD.WIDE.U32 R6, R9, UR8, R2 ;  /* 0x0000000809067c25 */ /* 0x000fe2000f8e0002 */
[----:B------:R-:W-:-:S03]  /*8fd0*/  ULDC UR8, c[0x0][0x618] ;  /* 0x0001860000087ab9 */ /* 0x000fc60000000800 */
[----:B------:R-:W-:Y:S01]  /*8fe0*/  IMAD R9, R9, UR9, R8 ;  /* 0x0000000909097c24 */ /* 0x000fe2000f8e0208 */
[----:B------:R-:W-:Y:S01]  /*8ff0*/  ULDC UR9, c[0x0][0x154] ;  /* 0x0000550000097ab9 */ /* 0x000fe20000000800 */
[----:B0-----:R-:W-:Y:S02]  /*9000*/  IMAD.MOV R8, RZ, RZ, -R20 ;  /* 0x000000ffff087224 */ /* 0x001fe400078e0a14 */
[----:B------:R-:W-:Y:S02]  /*9010*/  IMAD.IADD R7, R7, 0x1, R9 ;  /* 0x0000000107077824 */ /* 0x000fe400078e0209 */
[----:B-1----:R-:W-:Y:S01]  /*9020*/  IMAD R17, R18, R8, R17 ;  /* 0x0000000812117224 */ /* 0x002fe200078e0211 */
[----:B------:R-:W-:Y:S02]  /*9030*/  I2FP.F32.U32 R8, R12 ;  /* 0x0000000c00087245 */ /* 0x000fe40000201000 */
[--C-:B------:R-:W-:Y:S02]  /*9040*/  SHF.R.U64 R18, R6, UR8, R7.reuse ;  /* 0x0000000806127c19 */ /* 0x100fe40008001207 */
[----:B------:R-:W-:Y:S01]  /*9050*/  SHF.R.U32.HI R7, RZ, UR8, R7 ;  /* 0x00000008ff077c19 */ /* 0x000fe20008011607 */
[----:B------:R-:W-:Y:S01]  /*9060*/  FMUL R8, R8, UR9 ;  /* 0x0000000908087c20 */ /* 0x000fe20008400000 */
[----:B------:R-:W-:-:S02]  /*9070*/  ULDC UR8, c[0x0][0x608] ;  /* 0x0001820000087ab9 */ /* 0x000fc40000000800 */
[--C-:B------:R-:W-:Y:S01]  /*9080*/  SHF.R.U64 R20, R18, UR8, R7.reuse ;  /* 0x0000000812147c19 */ /* 0x100fe20008001207 */
[----:B------:R0:W1:Y:S01]  /*9090*/  F2I.U32.TRUNC.NTZ R22, R8 ;  /* 0x0000000800167305 */ /* 0x000062000020f000 */
[----:B------:R-:W-:Y:S01]  /*90a0*/  SHF.R.U32.HI R7, RZ, UR8, R7 ;  /* 0x00000008ff077c19 */ /* 0x000fe20008011607 */
[----:B------:R-:W-:-:S03]  /*90b0*/  ULDC UR8, c[0x0][0x658] ;  /* 0x0001960000087ab9 */ /* 0x000fc60000000800 */
[--C-:B------:R-:W-:Y:S02]  /*90c0*/  SHF.R.U64 R19, R20, UR8, R7.reuse ;  /* 0x0000000814137c19 */ /* 0x100fe40008001207 */
[----:B------:R-:W-:-:S03]  /*90d0*/  SHF.R.U32.HI R23, RZ, UR8, R7 ;  /* 0x00000008ff177c19 */ /* 0x000fc60008011607 */
[----:B------:R-:W-:Y:S02]  /*90e0*/  IMAD.MOV.U32 R6, RZ, RZ, R19 ;  /* 0x000000ffff067224 */ /* 0x000fe400078e0013 */
[----:B------:R-:W-:Y:S01]  /*90f0*/  IMAD.MOV.U32 R7, RZ, RZ, R23 ;  /* 0x000000ffff077224 */ /* 0x000fe200078e0017 */
[----:B0-----:R-:W-:Y:S06]  /*9100*/  @!P0 BRA `(.L_x_185) ;  /* 0x0000000000288947 */ /* 0x001fec0003800000 */
        /* <DEDUP_REMOVED lines=10> */
.L_x_185:
[----:B------:R-:W-:Y:S01]  /*91b0*/  ULDC UR8, c[0x0][0x648] ;  /* 0x0001920000087ab9 */ /* 0x000fe20000000800 */
[----:B-1----:R-:W-:Y:S01]  /*91c0*/  IMAD.MOV R22, RZ, RZ, -R22 ;  /* 0x000000ffff167224 */ /* 0x002fe200078e0a16 */
[----:B------:R-:W-:Y:S01]  /*91d0*/  SHF.R.U64 R7, R6, UR8, R7 ;  /* 0x0000000806077c19 */ /* 0x000fe20008001207 */
[----:B------:R-:W-:Y:S01]  /*91e0*/  ULDC UR8, c[0x0][0x638] ;  /* 0x00018e0000087ab9 */ /* 0x000fe20000000800 */
[----:B------:R-:W-:Y:S01]  /*91f0*/  LOP3.LUT R6, R20, UR7, RZ, 0xc0, !PT ;  /* 0x0000000714067c12 */ /* 0x000fe2000f8ec0ff */
[----:B--2---:R-:W-:Y:S01]  /*9200*/  @P2 IMAD R17, R21, R22, R12 ;  /* 0x0000001615112224 */ /* 0x004fe200078e020c */
[----:B------:R-:W-:Y:S01]  /*9210*/  LOP3.LUT R18, R18, UR4, RZ, 0xc0, !PT ;  /* 0x0000000412127c12 */ /* 0x000fe2000f8ec0ff */
[----:B------:R-:W-:Y:S01]  /*9220*/  IMAD.MOV R8, RZ, RZ, -R7 ;  /* 0x000000ffff087224 */ /* 0x000fe200078e0a07 */
[----:B------:R-:W-:Y:S01]  /*9230*/  ULDC UR9, c[0x0][0x610] ;  /* 0x0001840000097ab9 */ /* 0x000fe20000000800 */
[----:B------:R-:W-:Y:S02]  /*9240*/  IMAD R6, R7, UR5, R6 ;  /* 0x0000000507067c24 */ /* 0x000fe4000f8e0206 */
[----:B------:R-:W-:Y:S01]  /*9250*/  IMAD R19, R8, UR8, R19 ;  /* 0x0000000808137c24 */ /* 0x000fe2000f8e0213 */
[----:B------:R-:W-:Y:S01]  /*9260*/  ULDC UR8, c[0x0][0x600] ;  /* 0x0001800000087ab9 */ /* 0x000fe20000000800 */
[----:B------:R-:W-:-:S02]  /*9270*/  IMAD R6, R6, UR9, R17 ;  /* 0x0000000906067c24 */ /* 0x000fc4000f8e0211 */
[----:B------:R-:W-:Y:S02]  /*9280*/  IMAD R19, R19, UR8, R18 ;  /* 0x0000000813137c24 */ /* 0x000fe4000f8e0212 */
[----:B------:R-:W-:-:S03]  /*9290*/  IMAD.MOV.U32 R7, RZ, RZ, 0x1 ;  /* 0x00000001ff077424 */ /* 0x000fc600078e00ff */
[----:B------:R-:W-:Y:S02]  /*92a0*/  SEL R17, R19, R6, !P2 ;  /* 0x0000000613117207 */ /* 0x000fe40005000000 */
[----:B------:R-:W-:-:S07]  /*92b0*/  SEL R6, R6, R19, !P2 ;  /* 0x0000001306067207 */ /* 0x000fce0005000000 */
.L_x_183:
[----:B------:R-:W-:Y:S05]  /*92c0*/  BSYNC B1 ;  /* 0x0000000000017941 */ /* 0x000fea0003800000 */
.L_x_182:
[----:B------:R-:W-:-:S13]  /*92d0*/  LOP3.LUT P0, RZ, R7, 0xff, RZ, 0xc0, !PT ;  /* 0x000000ff07ff7812 */ /* 0x000fda000780c0ff */
[----:B------:R-:W-:Y:S05]  /*92e0*/  @P0 BRA `(.L_x_186) ;  /* 0xfffffff400400947 */ /* 0x000fea000383ffff */
[----:B------:R-:W-:Y:S05]  /*92f0*/  BSYNC B0 ;  /* 0x0000000000007941 */ /* 0x000fea0003800000 */
.L_x_175:
[----:B------:R-:W-:-:S03]  /*9300*/  UMOV UR8, 0xffffffff ;  /* 0xffffffff00087882 */ /* 0x000fc60000000000 */
[----:B------:R-:W-:Y:S05]  /*9310*/  BRA.DIV UR8, `(.L_x_187) ;  /* 0x0000000208f87947 */ /* 0x000fea000b800000 */
[----:B------:R-:W-:-:S13]  /*9320*/  ELECT P0, URZ, PT ;  /* 0x00000000003f782f */ /* 0x000fda0003800000 */
.L_x_200:
[----:B------:R-:W-:Y:S04]  /*9330*/  BSSY B0, `(.L_x_188) ;  /* 0x0000022000007945 */ /* 0x000fe80003800000 */
[----:B------:R-:W-:Y:S05]  /*9340*/  @!P0 BRA `(.L_x_189) ;  /* 0x0000000000808947 */ /* 0x000fea0003800000 */
[----:B------:R-:W-:-:S04]  /*9350*/  LOP3.LUT R4, R4, 0x2, RZ, 0xfc, !PT ;  /* 0x0000000204047812 */ /* 0x000fc800078efcff */
[----:B------:R-:W-:-:S13]  /*9360*/  ISETP.NE.AND P0, PT, R4, 0x3, PT ;  /* 0x000000030400780c */ /* 0x000fda0003f05270 */
[----:B------:R-:W-:Y:S05]  /*9370*/  @!P0 BRA `(.L_x_190) ;  /* 0x0000000000048947 */ /* 0x000fea0003800000 */
[----:B------:R-:W-:Y:S01]  /*9380*/  BPT.TRAP 0x1 ;  /* 0x000000040000795c */ /* 0x000fe20000300000 */
.L_x_190:
[----:B------:R-:W0:Y:S01]  /*9390*/  S2R R3, SR_CgaCtaId ;  /* 0x0000000000037919 */ /* 0x000e220000008800 */
[----:B------:R-:W-:-:S04]  /*93a0*/  MOV R0, 0x400 ;  /* 0x0000040000007802 */ /* 0x000fc80000000f00 */
[----:B0-----:R-:W-:Y:S02]  /*93b0*/  LEA R0, R3, R0, 0x18 ;  /* 0x0000000003007211 */ /* 0x001fe400078ec0ff */
[----:B------:R-:W-:-:S03]  /*93c0*/  SHF.L.U32 R3, R11, 0x1f, RZ ;  /* 0x0000001f0b037819 */ /* 0x000fc600000006ff */
[----:B------:R-:W-:-:S04]  /*93d0*/  VIADD R0, R0, 0x18 ;  /* 0x0000001800007836 */ /* 0x000fc80000000000 */
[C---:B------:R-:W-:Y:S02]  /*93e0*/  IMAD R4, R15.reuse, 0x8, R0 ;  /* 0x000000080f047824 */ /* 0x040fe400078e0200 */
[----:B------:R-:W-:Y:S02]  /*93f0*/  VIADD R15, R15, 0x1 ;  /* 0x000000010f0f7836 */ /* 0x000fe40000000000 */
[----:B------:R-:W0:Y:S03]  /*9400*/  SYNCS.PHASECHK.TRANS64.TRYWAIT P0, [R4+URZ], R3 ;  /* 0x00000003040075a7 */ /* 0x000e26000800017f */
[----:B------:R-:W-:-:S04]  /*9410*/  ISETP.NE.AND P1, PT, R15, 0x3, PT ;  /* 0x000000030f00780c */ /* 0x000fc80003f25270 */
[----:B------:R-:W-:Y:S02]  /*9420*/  SEL R2, RZ, 0x1, P1 ;  /* 0x00000001ff027807 */ /* 0x000fe40000800000 */
[----:B------:R-:W-:Y:S02]  /*9430*/  SEL R15, R15, RZ, P1 ;  /* 0x000000ff0f0f7207 */ /* 0x000fe40000800000 */
[----:B------:R-:W-:-:S03]  /*9440*/  LOP3.LUT R11, R11, R2, RZ, 0x3c, !PT ;  /* 0x000000020b0b7212 */ /* 0x000fc600078e3cff */
[----:B------:R-:W-:Y:S01]  /*9450*/  IMAD R6, R15, 0x8, R0 ;  /* 0x000000080f067824 */ /* 0x000fe200078e0200 */
[----:B------:R-:W-:Y:S01]  /*9460*/  SHF.L.U32 R5, R11, 0x1f, RZ ;  /* 0x0000001f0b057819 */ /* 0x000fe200000006ff */
[----:B0-----:R-:W-:Y:S06]  /*9470*/  @!P0 BRA `(.L_x_191) ;  /* 0x0000000000c08947 */ /* 0x001fec0003800000 */
.L_x_201:
[----:B------:R-:W1:Y:S01]  /*9480*/  SYNCS.PHASECHK.TRANS64.TRYWAIT P0, [R6+URZ], R5 ;  /* 0x00000005060075a7 */ /* 0x000e62000800017f */
[----:B------:R-:W-:-:S05]  /*9490*/  VIADD R2, R15, 0x1 ;  /* 0x000000010f027836 */ /* 0x000fca0000000000 */
[----:B------:R-:W-:-:S04]  /*94a0*/  ISETP.NE.AND P1, PT, R2, 0x3, PT ;  /* 0x000000030200780c */ /* 0x000fc80003f25270 */
[----:B0-----:R-:W-:Y:S02]  /*94b0*/  SEL R4, RZ, 0x1, P1 ;  /* 0x00000001ff047807 */ /* 0x001fe40000800000 */
[----:B------:R-:W-:Y:S02]  /*94c0*/  SEL R3, R2, RZ, P1 ;  /* 0x000000ff02037207 */ /* 0x000fe40000800000 */
[----:B------:R-:W-:Y:S01]  /*94d0*/  LOP3.LUT R4, R11, R4, RZ, 0x3c, !PT ;  /* 0x000000040b047212 */ /* 0x000fe200078e3cff */
[----:B-1----:R-:W-:Y:S06]  /*94e0*/  @!P0 BRA `(.L_x_192) ;  /* 0x0000000000b88947 */ /* 0x002fec0003800000 */
.L_x_202:
[----:B------:R-:W-:Y:S01]  /*94f0*/  IMAD R3, R3, 0x8, R0 ;  /* 0x0000000803037824 */ /* 0x000fe200078e0200 */
[----:B------:R-:W-:-:S07]  /*9500*/  SHF.L.U32 R0, R4, 0x1f, RZ ;  /* 0x0000001f04007819 */ /* 0x000fce00000006ff */
.L_x_193:
[----:B-1----:R1:W2:Y:S02]  /*9510*/  SYNCS.PHASECHK.TRANS64.TRYWAIT P0, [R3+URZ], R0 ;  /* 0x00000000030075a7 */ /* 0x0022a4000800017f */
[----:B--2---:R-:W-:Y:S05]  /*9520*/  @!P0 NANOSLEEP.SYNCS 0x989680 ;  /* 0x009896800000895d */ /* 0x004fea0003900000 */
[----:B------:R-:W2:Y:S02]  /*9530*/  @!P0 SYNCS.PHASECHK.TRANS64 P0, [R3+URZ], R0 ;  /* 0x00000000030085a7 */ /* 0x000ea4000800007f */
[----:B--2---:R-:W-:Y:S05]  /*9540*/  @!P0 BRA `(.L_x_193) ;  /* 0xfffffffc00f08947 */ /* 0x004fea000383ffff */
.L_x_189:
[----:B------:R-:W-:Y:S05]  /*9550*/  BSYNC B0 ;  /* 0x0000000000007941 */ /* 0x000fea0003800000 */
.L_x_188:
[----:B------:R-:W-:Y:S05]  /*9560*/  EXIT ;  /* 0x000000000000794d */ /* 0x000fea0003800000 */
.L_x_21:
[----:B-1----:R-:W-:-:S04]  /*9570*/  IMAD.U32 R13, RZ, RZ, UR6 ;  /* 0x00000006ff0d7e24 */ /* 0x002fc8000f8e00ff */
[----:B------:R1:W4:Y:S03]  /*9580*/  SYNCS.PHASECHK.TRANS64.TRYWAIT P0, [R13+URZ], R12 ;  /* 0x0000000c0d0075a7 */ /* 0x000326000800017f */
[----:B----4-:R-:W-:Y:S05]  /*9590*/  @!P0 NANOSLEEP.SYNCS 0x989680 ;  /* 0x009896800000895d */ /* 0x010fea0003900000 */
[----:B------:R-:W4:Y:S02]  /*95a0*/  @!P0 SYNCS.PHASECHK.TRANS64 P0, [R13+URZ], R12 ;  /* 0x0000000c0d0085a7 */ /* 0x000f24000800007f */
[----:B----4-:R-:W-:Y:S05]  /*95b0*/  @!P0 BRA `(.L_x_21) ;  /* 0xfffffffc00ec8947 */ /* 0x010fea000383ffff */
[----:B------:R-:W-:Y:S05]  /*95c0*/  BRA `(.L_x_20) ;  /* 0xffffff8000847947 */ /* 0x000fea000383ffff */
.L_x_27:
[----:B-1----:R-:W-:-:S04]  /*95d0*/  IMAD.U32 R145, RZ, RZ, UR12 ;  /* 0x0000000cff917e24 */ /* 0x002fc8000f8e00ff */
[----:B------:R1:W4:Y:S03]  /*95e0*/  SYNCS.PHASECHK.TRANS64.TRYWAIT P0, [R145+URZ], R140 ;  /* 0x0000008c910075a7 */ /* 0x000326000800017f */
[----:B----4-:R-:W-:Y:S05]  /*95f0*/  @!P0 NANOSLEEP.SYNCS 0x989680 ;  /* 0x009896800000895d */ /* 0x010fea0003900000 */
[----:B------:R-:W4:Y:S02]  /*9600*/  @!P0 SYNCS.PHASECHK.TRANS64 P0, [R145+URZ], R140 ;  /* 0x0000008c910085a7 */ /* 0x000f24000800007f */
[----:B----4-:R-:W-:Y:S05]  /*9610*/  @!P0 BRA `(.L_x_27) ;  /* 0xfffffffc00ec8947 */ /* 0x010fea000383ffff */
[----:B------:R-:W-:Y:S05]  /*9620*/  BRA `(.L_x_26) ;  /* 0xffffff8800f87947 */ /* 0x000fea000383ffff */
.L_x_176:
[----:B------:R-:W-:Y:S01]  /*9630*/  BSSY B1, `(.L_x_194) ;  /* 0x0000006000017945 */ /* 0x000fe20003800000 */
[----:B------:R-:W-:-:S07]  /*9640*/  IMAD.MOV.U32 R7, RZ, RZ, -0x1 ;  /* 0xffffffffff077424 */ /* 0x000fce00078e00ff */
[----:B------:R-:W-:Y:S05]  /*9650*/  WARPSYNC.COLLECTIVE R7, `(.L_x_195) ;  /* 0x00000000070c7348 */ /* 0x000fea0003c00000 */
[----:B------:R-:W-:Y:S02]  /*9660*/  ELECT P0, UR62, PT ;  /* 0x00000000003e782f */ /* 0x000fe40003800000 */
[----:B------:R-:W-:Y:S01]  /*9670*/  MOV R7, UR62 ;  /* 0x0000003e00077c02 */ /* 0x000fe20008000f00 */
[----:B------:R-:W-:Y:S10]  /*9680*/  ENDCOLLECTIVE ;  /* 0x000000000000791b */ /* 0x000ff40003800000 */
.L_x_195:
[----:B------:R-:W-:Y:S05]  /*9690*/  BSYNC B1 ;  /* 0x0000000000017941 */ /* 0x000fea0003800000 */
.L_x_194:
[----:B------:R-:W-:Y:S05]  /*96a0*/  BRA `(.L_x_196) ;  /* 0xfffffff0005c7947 */ /* 0x000fea000383ffff */
.L_x_179:
[----:B-1----:R1:W2:Y:S02]  /*96b0*/  SYNCS.PHASECHK.TRANS64.TRYWAIT P0, [R20+URZ+0x18], R9 ;  /* 0x00001809140075a7 */ /* 0x0022a4000800017f */
[----:B--2---:R-:W-:Y:S05]  /*96c0*/  @!P0 NANOSLEEP.SYNCS 0x989680 ;  /* 0x009896800000895d */ /* 0x004fea0003900000 */
[----:B------:R-:W2:Y:S02]  /*96d0*/  @!P0 SYNCS.PHASECHK.TRANS64 P0, [R20+URZ+0x18], R9 ;  /* 0x00001809140085a7 */ /* 0x000ea4000800007f */
[----:B--2---:R-:W-:Y:S05]  /*96e0*/  @!P0 BRA `(.L_x_179) ;  /* 0xfffffffc00f08947 */ /* 0x004fea000383ffff */
[----:B------:R-:W-:Y:S05]  /*96f0*/  BRA `(.L_x_197) ;  /* 0xfffffff000987947 */ /* 0x000fea000383ffff */
.L_x_187:
[----:B------:R-:W-:Y:S01]  /*9700*/  BSSY B0, `(.L_x_198) ;  /* 0x0000006000007945 */ /* 0x000fe20003800000 */
[----:B------:R-:W-:-:S07]  /*9710*/  IMAD.MOV.U32 R7, RZ, RZ, -0x1 ;  /* 0xffffffffff077424 */ /* 0x000fce00078e00ff */
[----:B------:R-:W-:Y:S05]  /*9720*/  WARPSYNC.COLLECTIVE R7, `(.L_x_199) ;  /* 0x00000000070c7348 */ /* 0x000fea0003c00000 */
[----:B------:R-:W-:Y:S02]  /*9730*/  ELECT P0, UR62, PT ;  /* 0x00000000003e782f */ /* 0x000fe40003800000 */
[----:B------:R-:W-:Y:S01]  /*9740*/  MOV R7, UR62 ;  /* 0x0000003e00077c02 */ /* 0x000fe20008000f00 */
[----:B------:R-:W-:Y:S10]  /*9750*/  ENDCOLLECTIVE ;  /* 0x000000000000791b */ /* 0x000ff40003800000 */
.L_x_199:
[----:B------:R-:W-:Y:S05]  /*9760*/  BSYNC B0 ;  /* 0x0000000000007941 */ /* 0x000fea0003800000 */
.L_x_198:
[----:B------:R-:W-:Y:S05]  /*9770*/  BRA `(.L_x_200) ;  /* 0xfffffff800ec7947 */ /* 0x000fea000383ffff */
.L_x_191:
[----:B0-----:R0:W1:Y:S02]  /*9780*/  SYNCS.PHASECHK.TRANS64.TRYWAIT P0, [R4+URZ], R3 ;  /* 0x00000003040075a7 */ /* 0x001064000800017f */
[----:B-1----:R-:W-:Y:S05]  /*9790*/  @!P0 NANOSLEEP.SYNCS 0x989680 ;  /* 0x009896800000895d */ /* 0x002fea0003900000 */
[----:B------:R-:W1:Y:S02]  /*97a0*/  @!P0 SYNCS.PHASECHK.TRANS64 P0, [R4+URZ], R3 ;  /* 0x00000003040085a7 */ /* 0x000e64000800007f */
[----:B-1----:R-:W-:Y:S05]  /*97b0*/  @!P0 BRA `(.L_x_191) ;  /* 0xfffffffc00f08947 */ /* 0x002fea000383ffff */
[----:B------:R-:W-:Y:S05]  /*97c0*/  BRA `(.L_x_201) ;  /* 0xfffffffc002c7947 */ /* 0x000fea000383ffff */
.L_x_192:
[----:B0-----:R0:W1:Y:S02]  /*97d0*/  SYNCS.PHASECHK.TRANS64.TRYWAIT P0, [R6+URZ], R5 ;  /* 0x00000005060075a7 */ /* 0x001064000800017f */
[----:B-1----:R-:W-:Y:S05]  /*97e0*/  @!P0 NANOSLEEP.SYNCS 0x989680 ;  /* 0x009896800000895d */ /* 0x002fea0003900000 */
[----:B------:R-:W1:Y:S02]  /*97f0*/  @!P0 SYNCS.PHASECHK.TRANS64 P0, [R6+URZ], R5 ;  /* 0x00000005060085a7 */ /* 0x000e64000800007f */
[----:B-1----:R-:W-:Y:S05]  /*9800*/  @!P0 BRA `(.L_x_192) ;  /* 0xfffffffc00f08947 */ /* 0x002fea000383ffff */
[----:B------:R-:W-:Y:S05]  /*9810*/  BRA `(.L_x_202) ;  /* 0xfffffffc00347947 */ /* 0x000fea000383ffff */
.L_x_203:
[----:B------:R-:W-:-:S00]  /*9820*/  BRA `(.L_x_203) ;  /* 0xfffffffc00fc7947 */ /* 0x000fc0000383ffff */
[----:B------:R-:W-:-:S00]  /*9830*/  NOP ;  /* 0x0000000000007918 */ /* 0x000fc00000000000 */
        /* <DEDUP_REMOVED lines=12> */
.L_x_204:


//--------------------- .nv.shared._ZN7cutlass13device_kernelINS_4gemm6kernel13GemmUniversalIN4cute5tupleIJiiiiEEENS1_10collective13CollectiveMmaINS1_37MainloopSm90TmaGmmaWarpSpecializedFP8ILi3ENS5_IJNS4_1CILi2EEESB_NSA_ILi1EEEEEENS1_35KernelTmaWarpSpecializedCooperativeEEENS5_IJNSA_ILi128EEESG_SG_EEENS_12float_e5m2_tENS5_IJlSC_lEEESI_SJ_NS4_8TiledMMAINS4_8MMA_AtomIJNS4_4SM904GMMA31MMA_64x128x32_F32E5M2E5M2_SS_TNILNSN_7ScaleInE1ELSP_1EEEEEENS4_6LayoutINS5_IJSB_SC_SC_EEENS5_IJSC_NSA_ILi0EEESU_EEEEENS5_IJNS4_10UnderscoreESX_SX_EEEEENS4_23SM90_TMA_LOAD_MULTICASTENS4_14ComposedLayoutINS4_7SwizzleILi3ELi4ELi3EEENS4_18smem_ptr_flag_bitsILi8EEENSS_INS5_IJNSA_ILi8EEESG_EEENS5_IJSG_SC_EEEEEEEvNS4_8identityES10_S1A_vS1B_EENS_8epilogue10collective6detail29Sm90TmaWarpSpecializedAdapterINS1E_15DefaultEpilogueISI_SJ_SJ_NS1D_6thread17LinearCombinationISI_Li1EffLNS1I_9ScaleType4KindE0ELNS_15FloatRoundStyleE2ESI_EENS1_15EpilogueDefaultEEEEEvvEEEEvNT_6ParamsE --------------------------
	.section	.nv.shared._ZN7cutlass13device_kernelINS_4gemm6kernel13GemmUniversalIN4cute5tupleIJiiiiEEENS1_10collective13CollectiveMmaINS1_37MainloopSm90TmaGmmaWarpSpecializedFP8ILi3ENS5_IJNS4_1CILi2EEESB_NSA_ILi1EEEEEENS1_35KernelTmaWarpSpecializedCooperativeEEENS5_IJNSA_ILi128EEESG_SG_EEENS_12float_e5m2_tENS5_IJlSC_lEEESI_SJ_NS4_8TiledMMAINS4_8MMA_AtomIJNS4_4SM904GMMA31MMA_64x128x32_F32E5M2E5M2_SS_TNILNSN_7ScaleInE1ELSP_1EEEEEENS4_6LayoutINS5_IJSB_SC_SC_EEENS5_IJSC_NSA_ILi0EEESU_EEEEENS5_IJNS4_10UnderscoreESX_SX_EEEEENS4_23SM90_TMA_LOAD_MULTICASTENS4_14ComposedLayoutINS4_7SwizzleILi3ELi4ELi3EEENS4_18smem_ptr_flag_bitsILi8EEENSS_INS5_IJNSA_ILi8EEESG_EEENS5_IJSG_SC_EEEEEEEvNS4_8identityES10_S1A_vS1B_EENS_8epilogue10collective6detail29Sm90TmaWarpSpecializedAdapterINS1E_15DefaultEpilogueISI_SJ_SJ_NS1D_6thread17LinearCombinationISI_Li1EffLNS1I_9ScaleType4KindE0ELNS_15FloatRoundStyleE2ESI_EENS1_15EpilogueDefaultEEEEEvvEEEEvNT_6ParamsE,"aw",@nobits
	.sectionflags	@""
	.align	16
	.zero		1024


//--------------------- .nv.shared.reserved.0     --------------------------
	.section	.nv.shared.reserved.0,"aw",@nobits
	.weak		__nv_reservedSMEM_offset_0_alias
	.size		__nv_reservedSMEM_offset_0_alias, 0, 0
	.other		__nv_reservedSMEM_offset_0_alias,@"STO_CUDA_RESERVED_SHARED STV_DEFAULT"
__nv_reservedSMEM_offset_0_alias:
	.zero		0


//--------------------- .nv.global                --------------------------
	.section	.nv.global,"aw",@nobits
.nv.global:
	.type		_ZN39_INTERNAL_333b4599_4_k_cu_cafbe742_51624cute1_E,@object
	.size		_ZN39_INTERNAL_333b4599_4_k_cu_cafbe742_51624cute1_E,(_ZN39_INTERNAL_333b4599_4_k_cu_cafbe742_51624cuda3std3__45__cpo6cbeginE - _ZN39_INTERNAL_333b4599_4_k_cu_cafbe742_51624cute1_E)
_ZN39_INTERNAL_333b4599_4_k_cu_cafbe742_51624cute1_E:
	.zero		1
	.type		_ZN39_INTERNAL_333b4599_4_k_cu_cafbe742_51624cuda3std3__45__cpo6cbeginE,@object
	.size		_ZN39_INTERNAL_333b4599_4_k_cu_cafbe742_51624cuda3std3__45__cpo6cbeginE,(_ZN39_INTERNAL_333b4599_4_k_cu_cafbe742_51624cuda3std3__48in_placeE - _ZN39_INTERNAL_333b4599_4_k_cu_cafbe742_51624cuda3std3__45__cpo6cbeginE)
_ZN39_INTERNAL_333b4599_4_k_cu_cafbe742_51624cuda3std3__45__cpo6cbeginE:
	.zero		1
	.type		_ZN39_INTERNAL_333b4599_4_k_cu_cafbe742_51624cuda3std3__48in_placeE,@object
	.size		_ZN39_INTERNAL_333b4599_4_k_cu_cafbe742_51624cuda3std3__48in_placeE,(_ZN39_INTERNAL_333b4599_4_k_cu_cafbe742_51624cuda3std6ranges3__45__cpo9iter_moveE - _ZN39_INTERNAL_333b4599_4_k_cu_cafbe742_51624cuda3std3__48in_placeE)
_ZN39_INTERNAL_333b4599_4_k_cu_cafbe742_51624cuda3std3__48in_placeE:
	.zero		1
	.type		_ZN39_INTERNAL_333b4599_4_k_cu_cafbe742_51624cuda3std6ranges3__45__cpo9iter_moveE,@object
	.size		_ZN39_INTERNAL_333b4599_4_k_cu_cafbe742_51624cuda3std6ranges3__45__cpo9iter_moveE,(_ZN39_INTERNAL_333b4599_4_k_cu_cafbe742_51624cuda3std3__45__cpo5beginE - _ZN39_INTERNAL_333b4599_4_k_cu_cafbe742_51624cuda3std6ranges3__45__cpo9iter_moveE)
_ZN39_INTERNAL_333b4599_4_k_cu_cafbe742_51624cuda3std6ranges3__45__cpo9iter_moveE:
	.zero		1
	.type		_ZN39_INTERNAL_333b4599_4_k_cu_cafbe742_51624cuda3std3__45__cpo5beginE,@object
	.size		_ZN39_INTERNAL_333b4599_4_k_cu_cafbe742_51624cuda3std3__45__cpo5beginE,(_ZN39_INTERNAL_333b4599_4_k_cu_cafbe742_51624cuda3std3__441_GLOBAL__N__333b4599_4_k_cu_cafbe742_51626ignoreE - _ZN39_INTERNAL_333b4599_4_k_cu_cafbe742_51624cuda3std3__45__cpo5beginE)
_ZN39_INTERNAL_333b4599_4_k_cu_cafbe742_51624cuda3std3__45__cpo5beginE:
	.zero		1
	.type		_ZN39_INTERNAL_333b4599_4_k_cu_cafbe742_51624cuda3std3__441_GLOBAL__N__333b4599_4_k_cu_cafbe742_51626ignoreE,@object
	.size		_ZN39_INTERNAL_333b4599_4_k_cu_cafbe742_51624cuda3std3__441_GLOBAL__N__333b4599_4_k_cu_cafbe742_51626ignoreE,(_ZN39_INTERNAL_333b4599_4_k_cu_cafbe742_51624cute7productE - _ZN39_INTERNAL_333b4599_4_k_cu_cafbe742_51624cuda3std3__441_GLOBAL__N__333b4599_4_k_cu_cafbe742_51626ignoreE)
_ZN39_INTERNAL_333b4599_4_k_cu_cafbe742_51624cuda3std3__441_GLOBAL__N__333b4599_4_k_cu_cafbe742_51626ignoreE:
	.zero		1
	.type		_ZN39_INTERNAL_333b4599_4_k_cu_cafbe742_51624cute7productE,@object
	.size		_ZN39_INTERNAL_333b4599_4_k_cu_cafbe742_51624cute7productE,(_ZN39_INTERNAL_333b4599_4_k_cu_cafbe742_51624cuda3std3__45__cpo3endE - _ZN39_INTERNAL_333b4599_4_k_cu_cafbe742_51624cute7productE)
_ZN39_INTERNAL_333b4599_4_k_cu_cafbe742_51624cute7productE:
	.zero		1
	.type		_ZN39_INTERNAL_333b4599_4_k_cu_cafbe742_51624cuda3std3__45__cpo3endE,@object
	.size		_ZN39_INTERNAL_333b4599_4_k_cu_cafbe742_51624cuda3std3__45__cpo3endE,(_ZN39_INTERNAL_333b4599_4_k_cu_cafbe742_51624cuda3std3__419piecewise_constructE - _ZN39_INTERNAL_333b4599_4_k_cu_cafbe742_51624cuda3std3__45__cpo3endE)
_ZN39_INTERNAL_333b4599_4_k_cu_cafbe742_51624cuda3std3__45__cpo3endE:
	.zero		1
	.type		_ZN39_INTERNAL_333b4599_4_k_cu_cafbe742_51624cuda3std3__419piecewise_constructE,@object
	.size		_ZN39_INTERNAL_333b4599_4_k_cu_cafbe742_51624cuda3std3__419piecewise_constructE,(_ZN39_INTERNAL_333b4599_4_k_cu_cafbe742_51624cuda3std3__45__cpo4cendE - _ZN39_INTERNAL_333b4599_4_k_cu_cafbe742_51624cuda3std3__419piecewise_constructE)
_ZN39_INTERNAL_333b4599_4_k_cu_cafbe742_51624cuda3std3__419piecewise_constructE:
	.zero		1
	.type		_ZN39_INTERNAL_333b4599_4_k_cu_cafbe742_51624cuda3std3__45__cpo4cendE,@object
	.size		_ZN39_INTERNAL_333b4599_4_k_cu_cafbe742_51624cuda3std3__45__cpo4cendE,(_ZN39_INTERNAL_333b4599_4_k_cu_cafbe742_51624cuda3std6ranges3__45__cpo4swapE - _ZN39_INTERNAL_333b4599_4_k_cu_cafbe742_51624cuda3std3__45__cpo4cendE)
_ZN39_INTERNAL_333b4599_4_k_cu_cafbe742_51624cuda3std3__45__cpo4cendE:
	.zero		1
	.type		_ZN39_INTERNAL_333b4599_4_k_cu_cafbe742_51624cuda3std6ranges3__45__cpo4swapE,@object
	.size		_ZN39_INTERNAL_333b4599_4_k_cu_cafbe742_51624cuda3std6ranges3__45__cpo4swapE,(.L_7 - _ZN39_INTERNAL_333b4599_4_k_cu_cafbe742_51624cuda3std6ranges3__45__cpo4swapE)
_ZN39_INTERNAL_333b4599_4_k_cu_cafbe742_51624cuda3std6ranges3__45__cpo4swapE:
	.zero		1
.L_7:


//--------------------- .nv.constant0._ZN7cutlass13device_kernelINS_4gemm6kernel13GemmUniversalIN4cute5tupleIJiiiiEEENS1_10collective13CollectiveMmaINS1_37MainloopSm90TmaGmmaWarpSpecializedFP8ILi3ENS5_IJNS4_1CILi2EEESB_NSA_ILi1EEEEEENS1_35KernelTmaWarpSpecializedCooperativeEEENS5_IJNSA_ILi128EEESG_SG_EEENS_12float_e5m2_tENS5_IJlSC_lEEESI_SJ_NS4_8TiledMMAINS4_8MMA_AtomIJNS4_4SM904GMMA31MMA_64x128x32_F32E5M2E5M2_SS_TNILNSN_7ScaleInE1ELSP_1EEEEEENS4_6LayoutINS5_IJSB_SC_SC_EEENS5_IJSC_NSA_ILi0EEESU_EEEEENS5_IJNS4_10UnderscoreESX_SX_EEEEENS4_23SM90_TMA_LOAD_MULTICASTENS4_14ComposedLayoutINS4_7SwizzleILi3ELi4ELi3EEENS4_18smem_ptr_flag_bitsILi8EEENSS_INS5_IJNSA_ILi8EEESG_EEENS5_IJSG_SC_EEEEEEEvNS4_8identityES10_S1A_vS1B_EENS_8epilogue10collective6detail29Sm90TmaWarpSpecializedAdapterINS1E_15DefaultEpilogueISI_SJ_SJ_NS1D_6thread17LinearCombinationISI_Li1EffLNS1I_9ScaleType4KindE0ELNS_15FloatRoundStyleE2ESI_EENS1_15EpilogueDefaultEEEEEvvEEEEvNT_6ParamsE --------------------------
	.section	.nv.constant0._ZN7cutlass13device_kernelINS_4gemm6kernel13GemmUniversalIN4cute5tupleIJiiiiEEENS1_10collective13CollectiveMmaINS1_37MainloopSm90TmaGmmaWarpSpecializedFP8ILi3ENS5_IJNS4_1CILi2EEESB_NSA_ILi1EEEEEENS1_35KernelTmaWarpSpecializedCooperativeEEENS5_IJNSA_ILi128EEESG_SG_EEENS_12float_e5m2_tENS5_IJlSC_lEEESI_SJ_NS4_8TiledMMAINS4_8MMA_AtomIJNS4_4SM904GMMA31MMA_64x128x32_F32E5M2E5M2_SS_TNILNSN_7ScaleInE1ELSP_1EEEEEENS4_6LayoutINS5_IJSB_SC_SC_EEENS5_IJSC_NSA_ILi0EEESU_EEEEENS5_IJNS4_10UnderscoreESX_SX_EEEEENS4_23SM90_TMA_LOAD_MULTICASTENS4_14ComposedLayoutINS4_7SwizzleILi3ELi4ELi3EEENS4_18smem_ptr_flag_bitsILi8EEENSS_INS5_IJNSA_ILi8EEESG_EEENS5_IJSG_SC_EEEEEEEvNS4_8identityES10_S1A_vS1B_EENS_8epilogue10collective6detail29Sm90TmaWarpSpecializedAdapterINS1E_15DefaultEpilogueISI_SJ_SJ_NS1D_6thread17LinearCombinationISI_Li1EffLNS1I_9ScaleType4KindE0ELNS_15FloatRoundStyleE2ESI_EENS1_15EpilogueDefaultEEEEEvvEEEEvNT_6ParamsE,"a",@progbits
	.sectionflags	@""
	.align	4
.nv.constant0._ZN7cutlass13device_kernelINS_4gemm6kernel13GemmUniversalIN4cute5tupleIJiiiiEEENS1_10collective13CollectiveMmaINS1_37MainloopSm90TmaGmmaWarpSpecializedFP8ILi3ENS5_IJNS4_1CILi2EEESB_NSA_ILi1EEEEEENS1_35KernelTmaWarpSpecializedCooperativeEEENS5_IJNSA_ILi128EEESG_SG_EEENS_12float_e5m2_tENS5_IJlSC_lEEESI_SJ_NS4_8TiledMMAINS4_8MMA_AtomIJNS4_4SM904GMMA31MMA_64x128x32_F32E5M2E5M2_SS_TNILNSN_7ScaleInE1ELSP_1EEEEEENS4_6LayoutINS5_IJSB_SC_SC_EEENS5_IJSC_NSA_ILi0EEESU_EEEEENS5_IJNS4_10UnderscoreESX_SX_EEEEENS4_23SM90_TMA_LOAD_MULTICASTENS4_14ComposedLayoutINS4_7SwizzleILi3ELi4ELi3EEENS4_18smem_ptr_flag_bitsILi8EEENSS_INS5_IJNSA_ILi8EEESG_EEENS5_IJSG_SC_EEEEEEEvNS4_8identityES10_S1A_vS1B_EENS_8epilogue10collective6detail29Sm90TmaWarpSpecializedAdapterINS1E_15DefaultEpilogueISI_SJ_SJ_NS1D_6thread17LinearCombinationISI_Li1EffLNS1I_9ScaleType4KindE0ELNS_15FloatRoundStyleE2ESI_EENS1_15EpilogueDefaultEEEEEvvEEEEvNT_6ParamsE:
	.zero		1664


//--------------------- SYMBOLS --------------------------

	.type		.nv.reservedSmem.offset0,@object
	.size		.nv.reservedSmem.offset0,0x4
